	.headerflags	@"EF_CUDA_TEXMODE_UNIFIED EF_CUDA_64BIT_ADDRESS EF_CUDA_ACCELERATORS EF_CUDA_SM90 EF_CUDA_VIRTUAL_SM(EF_CUDA_SM90)"
	.elftype	@"ET_EXEC"


//--------------------- .nv.info                  --------------------------
	.section	.nv.info,"",@"SHT_CUDA_INFO"
	.align	4


	//----- nvinfo : EIATTR_REGCOUNT
	.align		4
        /*0000*/ 	.byte	0x04, 0x2f
        /*0002*/ 	.short	(.L_1 - .L_0)
	.align		4
.L_0:
        /*0004*/ 	.word	index@(triton_poi_fused_max_pool2d_with_indices_15)
        /*0008*/ 	.word	0x000000ac


	//----- nvinfo : EIATTR_MIN_STACK_SIZE
	.align		4
.L_1:
        /*000c*/ 	.byte	0x04, 0x12
        /*000e*/ 	.short	(.L_3 - .L_2)
	.align		4
.L_2:
        /*0010*/ 	.word	index@(triton_poi_fused_max_pool2d_with_indices_15)
        /*0014*/ 	.word	0x00000000


	//----- nvinfo : EIATTR_FRAME_SIZE
	.align		4
.L_3:
        /*0018*/ 	.byte	0x04, 0x11
        /*001a*/ 	.short	(.L_5 - .L_4)
	.align		4
.L_4:
        /*001c*/ 	.word	index@(triton_poi_fused_max_pool2d_with_indices_15)
        /*0020*/ 	.word	0x00000000


	//----- nvinfo : EIATTR_MIN_STACK_SIZE
	.align		4
.L_5:
        /*0024*/ 	.byte	0x04, 0x12
        /*0026*/ 	.short	(.L_7 - .L_6)
	.align		4
.L_6:
        /*0028*/ 	.word	index@(triton_poi_fused_max_pool2d_with_indices_15)
        /*002c*/ 	.word	0x00000000
.L_7:


//--------------------- .nv.info.triton_poi_fused_max_pool2d_with_indices_15 --------------------------
	.section	.nv.info.triton_poi_fused_max_pool2d_with_indices_15,"",@"SHT_CUDA_INFO"
	.sectionflags	@""
	.align	4


	//----- nvinfo : EIATTR_CUDA_API_VERSION
	.align		4
        /*0000*/ 	.byte	0x04, 0x37
        /*0002*/ 	.short	(.L_9 - .L_8)
.L_8:
        /*0004*/ 	.word	0x0000007c


	//----- nvinfo : EIATTR_KPARAM_INFO
	.align		4
.L_9:
        /*0008*/ 	.byte	0x04, 0x17
        /*000a*/ 	.short	(.L_11 - .L_10)
.L_10:
        /*000c*/ 	.word	0x00000000
        /*0010*/ 	.short	0x0004
        /*0012*/ 	.short	0x001c
        /*0014*/ 	.byte	0x00, 0xf0, 0x11, 0x00


	//----- nvinfo : EIATTR_KPARAM_INFO
	.align		4
.L_11:
        /*0018*/ 	.byte	0x04, 0x17
        /*001a*/ 	.short	(.L_13 - .L_12)
.L_12:
        /*001c*/ 	.word	0x00000000
        /*0020*/ 	.short	0x0003
        /*0022*/ 	.short	0x0018
        /*0024*/ 	.byte	0x00, 0xf0, 0x11, 0x00


	//----- nvinfo : EIATTR_KPARAM_INFO
	.align		4
.L_13:
        /*0028*/ 	.byte	0x04, 0x17
        /*002a*/ 	.short	(.L_15 - .L_14)
.L_14:
        /*002c*/ 	.word	0x00000000
        /*0030*/ 	.short	0x0002
        /*0032*/ 	.short	0x0010
        /*0034*/ 	.byte	0x00, 0xf4, 0x21, 0x00


	//----- nvinfo : EIATTR_KPARAM_INFO
	.align		4
.L_15:
        /*0038*/ 	.byte	0x04, 0x17
        /*003a*/ 	.short	(.L_17 - .L_16)
.L_16:
        /*003c*/ 	.word	0x00000000
        /*0040*/ 	.short	0x0001
        /*0042*/ 	.short	0x0008
        /*0044*/ 	.byte	0x00, 0xf4, 0x21, 0x00


	//----- nvinfo : EIATTR_KPARAM_INFO
	.align		4
.L_17:
        /*0048*/ 	.byte	0x04, 0x17
        /*004a*/ 	.short	(.L_19 - .L_18)
.L_18:
        /*004c*/ 	.word	0x00000000
        /*0050*/ 	.short	0x0000
        /*0052*/ 	.short	0x0000
        /*0054*/ 	.byte	0x00, 0xf4, 0x21, 0x00


	//----- nvinfo : EIATTR_SPARSE_MMA_MASK
	.align		4
.L_19:
        /*0058*/ 	.byte	0x03, 0x50
        /*005a*/ 	.short	0x0000


	//----- nvinfo : EIATTR_MAXREG_COUNT
	.align		4
        /*005c*/ 	.byte	0x03, 0x1b
        /*005e*/ 	.short	0x00ff


	//----- nvinfo : EIATTR_EXIT_INSTR_OFFSETS
	.align		4
        /*0060*/ 	.byte	0x04, 0x1c
        /*0062*/ 	.short	(.L_21 - .L_20)


	//   ....[0]....
.L_20:
        /*0064*/ 	.word	0x00005970


	//   ....[1]....
        /*0068*/ 	.word	0x00005990


	//----- nvinfo : EIATTR_REQNTID
	.align		4
.L_21:
        /*006c*/ 	.byte	0x04, 0x10
        /*006e*/ 	.short	(.L_23 - .L_22)
.L_22:
        /*0070*/ 	.word	0x00000100
        /*0074*/ 	.word	0x00000001
        /*0078*/ 	.word	0x00000001


	//----- nvinfo : EIATTR_CBANK_PARAM_SIZE
	.align		4
.L_23:
        /*007c*/ 	.byte	0x03, 0x19
        /*007e*/ 	.short	0x0020


	//----- nvinfo : EIATTR_PARAM_CBANK
	.align		4
        /*0080*/ 	.byte	0x04, 0x0a
        /*0082*/ 	.short	(.L_25 - .L_24)
	.align		4
.L_24:
        /*0084*/ 	.word	index@(.nv.constant0.triton_poi_fused_max_pool2d_with_indices_15)
        /*0088*/ 	.short	0x0210
        /*008a*/ 	.short	0x0020


	//----- nvinfo : EIATTR_SW_WAR
	.align		4
.L_25:
        /*008c*/ 	.byte	0x04, 0x36
        /*008e*/ 	.short	(.L_27 - .L_26)
.L_26:
        /*0090*/ 	.word	0x00000008
.L_27:


//--------------------- .nv.callgraph             --------------------------
	.section	.nv.callgraph,"",@"SHT_CUDA_CALLGRAPH"
	.align	4
	.sectionentsize	8
	.align		4
        /*0000*/ 	.word	0x00000000
	.align		4
        /*0004*/ 	.word	0xffffffff
	.align		4
        /*0008*/ 	.word	0x00000000
	.align		4
        /*000c*/ 	.word	0xfffffffe
	.align		4
        /*0010*/ 	.word	0x00000000
	.align		4
        /*0014*/ 	.word	0xfffffffd
	.align		4
        /*0018*/ 	.word	0x00000000
	.align		4
        /*001c*/ 	.word	0xfffffffc


//--------------------- .text.triton_poi_fused_max_pool2d_with_indices_15 --------------------------
	.section	.text.triton_poi_fused_max_pool2d_with_indices_15,"ax",@progbits
	.sectionflags	@"SHF_BARRIERS=1"
	.align	128
        .global         triton_poi_fused_max_pool2d_with_indices_15
        .type           triton_poi_fused_max_pool2d_with_indices_15,@function
        .size           triton_poi_fused_max_pool2d_with_indices_15,(.L_x_1 - triton_poi_fused_max_pool2d_with_indices_15)
        .other          triton_poi_fused_max_pool2d_with_indices_15,@"STO_CUDA_ENTRY STV_DEFAULT"
triton_poi_fused_max_pool2d_with_indices_15:
.text.triton_poi_fused_max_pool2d_with_indices_15:
[----:B------:R-:W0:Y:S02]  /*0000*/  LDC R1, c[0x0][0x28] ;  /* 0x00000a00ff017b82 */ /* 0x000e240000000800 */
[----:B------:R-:W1:Y:S01]  /*0010*/  S2R R14, SR_TID.X ;  /* 0x00000000000e7919 */ /* 0x000e620000002100 */
[----:B------:R-:W2:Y:S01]  /*0020*/  LDC.64 R12, c[0x0][0x210] ;  /* 0x00008400ff0c7b82 */ /* 0x000ea20000000a00 */
[----:B------:R-:W-:Y:S02]  /*0030*/  CS2R R20, SRZ ;  /* 0x0000000000147805 */ /* 0x000fe4000001ff00 */
[----:B------:R-:W-:Y:S01]  /*0040*/  CS2R R22, SRZ ;  /* 0x0000000000167805 */ /* 0x000fe2000001ff00 */
[----:B------:R-:W3:Y:S01]  /*0050*/  S2R R0, SR_CTAID.Y ;  /* 0x0000000000007919 */ /* 0x000ee20000002600 */
[----:B------:R-:W-:Y:S02]  /*0060*/  CS2R R28, SRZ ;  /* 0x00000000001c7805 */ /* 0x000fe4000001ff00 */
[----:B------:R-:W-:Y:S01]  /*0070*/  CS2R R30, SRZ ;  /* 0x00000000001e7805 */ /* 0x000fe2000001ff00 */
[----:B------:R-:W-:Y:S01]  /*0080*/  ULDC.64 UR6, c[0x0][0x208] ;  /* 0x0000820000067ab9 */ /* 0x000fe20000000a00 */
[----:B------:R-:W4:Y:S01]  /*0090*/  S2R R15, SR_CTAID.X ;  /* 0x00000000000f7919 */ /* 0x000f220000002500 */
[----:B-1----:R-:W-:Y:S01]  /*00a0*/  SHF.R.U32.HI R3, RZ, 0x4, R14 ;  /* 0x00000004ff037819 */ /* 0x002fe2000001160e */
[----:B------:R-:W-:-:S02]  /*00b0*/  IMAD.SHL.U32 R16, R14, 0x10, RZ ;  /* 0x000000100e107824 */ /* 0x000fc400078e00ff */
[----:B---3--:R-:W-:Y:S01]  /*00c0*/  IMAD.SHL.U32 R0, R0, 0x10, RZ ;  /* 0x0000001000007824 */ /* 0x008fe200078e00ff */
[----:B------:R-:W-:-:S04]  /*00d0*/  SGXT.U32 R3, R3, 0x4 ;  /* 0x000000040303781a */ /* 0x000fc80000000000 */
[----:B------:R-:W-:-:S05]  /*00e0*/  LOP3.LUT R2, R0, R3, RZ, 0xfc, !PT ;  /* 0x0000000300027212 */ /* 0x000fca00078efcff */
[----:B------:R-:W-:-:S04]  /*00f0*/  IMAD.HI R3, R2, 0x66666667, RZ ;  /* 0x6666666702037827 */ /* 0x000fc800078e02ff */
[----:B------:R-:W-:Y:S01]  /*0100*/  IMAD.HI R6, R2, 0x51eb851f, RZ ;  /* 0x51eb851f02067827 */ /* 0x000fe200078e02ff */
[----:B------:R-:W-:-:S04]  /*0110*/  SHF.R.S32.HI R4, RZ, 0x1, R3 ;  /* 0x00000001ff047819 */ /* 0x000fc80000011403 */
[----:B------:R-:W-:Y:S02]  /*0120*/  LEA.HI R17, R3, R4, RZ, 0x1 ;  /* 0x0000000403117211 */ /* 0x000fe400078f08ff */
[----:B------:R-:W-:-:S03]  /*0130*/  SHF.R.U32.HI R3, RZ, 0x1f, R6 ;  /* 0x0000001fff037819 */ /* 0x000fc60000011606 */
[----:B------:R-:W-:Y:S01]  /*0140*/  IMAD.HI R5, R17, 0x66666667, RZ ;  /* 0x6666666711057827 */ /* 0x000fe200078e02ff */
[----:B------:R-:W-:-:S03]  /*0150*/  LEA.HI.SX32 R4, R6, R3, 0x1d ;  /* 0x0000000306047211 */ /* 0x000fc600078feaff */
[----:B------:R-:W-:Y:S01]  /*0160*/  IMAD R3, R17, -0x5, R2 ;  /* 0xfffffffb11037824 */ /* 0x000fe200078e0202 */
[----:B------:R-:W-:-:S03]  /*0170*/  SHF.R.U32.HI R6, RZ, 0x1, R5 ;  /* 0x00000001ff067819 */ /* 0x000fc60000011605 */
[----:B------:R-:W-:Y:S01]  /*0180*/  IMAD R18, R4, 0x48, R3 ;  /* 0x0000004804127824 */ /* 0x000fe200078e0203 */
[----:B------:R-:W-:Y:S02]  /*0190*/  LOP3.LUT R4, R16, 0xf0, RZ, 0xc0, !PT ;  /* 0x000000f010047812 */ /* 0x000fe400078ec0ff */
[----:B------:R-:W-:Y:S01]  /*01a0*/  LEA.HI R6, R5, R6, RZ, 0x1 ;  /* 0x0000000605067211 */ /* 0x000fe200078f08ff */
[----:B------:R-:W-:Y:S01]  /*01b0*/  IMAD R18, R18, 0x180, RZ ;  /* 0x0000018012127824 */ /* 0x000fe200078e02ff */
[----:B----4-:R-:W-:-:S03]  /*01c0*/  PRMT R3, R4, 0x6540, R15 ;  /* 0x0000654004037816 */ /* 0x010fc6000000000f */
[----:B------:R-:W-:Y:S01]  /*01d0*/  VIADD R44, R18, 0xc0 ;  /* 0x000000c0122c7836 */ /* 0x000fe20000000000 */
[C---:B------:R-:W-:Y:S01]  /*01e0*/  ISETP.GE.AND P0, PT, R3.reuse, 0xc0, PT ;  /* 0x000000c00300780c */ /* 0x040fe20003f06270 */
[----:B------:R-:W-:Y:S02]  /*01f0*/  IMAD R17, R6, -0x5, R17 ;  /* 0xfffffffb06117824 */ /* 0x000fe400078e0211 */
[C---:B------:R-:W-:Y:S01]  /*0200*/  IMAD.IADD R4, R3.reuse, 0x1, R18 ;  /* 0x0000000103047824 */ /* 0x040fe200078e0212 */
[----:B------:R-:W-:Y:S01]  /*0210*/  ISETP.LT.AND P0, PT, R2, 0x64, !P0 ;  /* 0x000000640200780c */ /* 0x000fe20004701270 */
[----:B------:R-:W-:Y:S02]  /*0220*/  IMAD.IADD R6, R3, 0x1, R44 ;  /* 0x0000000103067824 */ /* 0x000fe400078e022c */
[C---:B------:R-:W-:Y:S02]  /*0230*/  IMAD R5, R17.reuse, 0x1200, R4 ;  /* 0x0000120011057824 */ /* 0x040fe400078e0204 */
[----:B------:R-:W-:-:S02]  /*0240*/  IMAD R7, R17, 0x1200, R6 ;  /* 0x0000120011077824 */ /* 0x000fc400078e0206 */
[----:B--2---:R-:W-:-:S04]  /*0250*/  IMAD.WIDE R4, R5, 0x4, R12 ;  /* 0x0000000405047825 */ /* 0x004fc800078e020c */
[----:B------:R-:W-:Y:S02]  /*0260*/  IMAD.WIDE R6, R7, 0x4, R12 ;  /* 0x0000000407067825 */ /* 0x000fe400078e020c */
[----:B------:R1:W2:Y:S02]  /*0270*/  @P0 LDG.E.EL.128 R20, desc[UR6][R4.64] ;  /* 0x0000000604140981 */ /* 0x0002a4000c2e1d00 */
[----:B------:R-:W-:Y:S02]  /*0280*/  VIADD R40, R18, 0x180 ;  /* 0x0000018012287836 */ /* 0x000fe40000000000 */
[----:B------:R-:W2:Y:S01]  /*0290*/  @P0 LDG.E.EL.128 R28, desc[UR6][R6.64] ;  /* 0x00000006061c0981 */ /* 0x000ea2000c2e1d00 */
[----:B------:R-:W-:Y:S01]  /*02a0*/  CS2R R24, SRZ ;  /* 0x0000000000187805 */ /* 0x000fe2000001ff00 */
[----:B------:R-:W-:Y:S01]  /*02b0*/  IMAD.IADD R8, R3, 0x1, R40 ;  /* 0x0000000103087824 */ /* 0x000fe200078e0228 */
[----:B------:R-:W-:-:S03]  /*02c0*/  CS2R R26, SRZ ;  /* 0x00000000001a7805 */ /* 0x000fc6000001ff00 */
[----:B------:R-:W-:-:S04]  /*02d0*/  IMAD R9, R17, 0x1200, R8 ;  /* 0x0000120011097824 */ /* 0x000fc800078e0208 */
[----:B------:R-:W-:-:S05]  /*02e0*/  IMAD.WIDE R8, R9, 0x4, R12 ;  /* 0x0000000409087825 */ /* 0x000fca00078e020c */
[----:B------:R3:W4:Y:S01]  /*02f0*/  @P0 LDG.E.EL.128 R24, desc[UR6][R8.64] ;  /* 0x0000000608180981 */ /* 0x000722000c2e1d00 */
[----:B------:R-:W-:Y:S01]  /*0300*/  VIADD R42, R18, 0x900 ;  /* 0x00000900122a7836 */ /* 0x000fe20000000000 */
[----:B------:R-:W-:-:S03]  /*0310*/  CS2R R10, SRZ ;  /* 0x00000000000a7805 */ /* 0x000fc6000001ff00 */
[----:B-1----:R-:W-:-:S04]  /*0320*/  IMAD.IADD R4, R3, 0x1, R42 ;  /* 0x0000000103047824 */ /* 0x002fc800078e022a */
[----:B------:R-:W-:Y:S01]  /*0330*/  IMAD R5, R17, 0x1200, R4 ;  /* 0x0000120011057824 */ /* 0x000fe200078e0204 */
[----:B---3--:R-:W-:-:S03]  /*0340*/  CS2R R8, SRZ ;  /* 0x0000000000087805 */ /* 0x008fc6000001ff00 */
[----:B------:R-:W-:-:S05]  /*0350*/  IMAD.WIDE R4, R5, 0x4, R12 ;  /* 0x0000000405047825 */ /* 0x000fca00078e020c */
[----:B------:R1:W3:Y:S01]  /*0360*/  @P0 LDG.E.EL.128 R8, desc[UR6][R4.64] ;  /* 0x0000000604080981 */ /* 0x0002e2000c2e1d00 */
[----:B------:R-:W-:-:S04]  /*0370*/  VIADD R38, R18, 0x9c0 ;  /* 0x000009c012267836 */ /* 0x000fc80000000000 */
[----:B-1----:R-:W-:-:S04]  /*0380*/  IMAD.IADD R4, R3, 0x1, R38 ;  /* 0x0000000103047824 */ /* 0x002fc800078e0226 */
[----:B------:R-:W-:-:S04]  /*0390*/  IMAD R5, R17, 0x1200, R4 ;  /* 0x0000120011057824 */ /* 0x000fc800078e0204 */
[----:B------:R-:W-:Y:S01]  /*03a0*/  IMAD.WIDE R4, R5, 0x4, R12 ;  /* 0x0000000405047825 */ /* 0x000fe200078e020c */
[----:B--2---:R-:W-:Y:S02]  /*03b0*/  FSETP.GT.AND P6, PT, R31, R23, PT ;  /* 0x000000171f00720b */ /* 0x004fe40003fc4000 */
[----:B------:R-:W-:Y:S02]  /*03c0*/  FSETP.GT.AND P5, PT, R29, R21, PT ;  /* 0x000000151d00720b */ /* 0x000fe40003fa4000 */
[----:B------:R-:W-:Y:S02]  /*03d0*/  FSETP.NAN.AND P1, PT, R31, R31, PT ;  /* 0x0000001f1f00720b */ /* 0x000fe40003f28000 */
[----:B------:R-:W-:Y:S02]  /*03e0*/  FSETP.GT.AND P3, PT, R28, R20, PT ;  /* 0x000000141c00720b */ /* 0x000fe40003f64000 */
[----:B------:R-:W-:Y:S02]  /*03f0*/  FSETP.GT.AND P4, PT, R30, R22, PT ;  /* 0x000000161e00720b */ /* 0x000fe40003f84000 */
[----:B------:R-:W-:-:S02]  /*0400*/  FSETP.NAN.AND P2, PT, R28, R28, PT ;  /* 0x0000001c1c00720b */ /* 0x000fc40003f48000 */
[----:B------:R-:W-:Y:S02]  /*0410*/  P2R R48, PR, RZ, 0x8 ;  /* 0x00000008ff307803 */ /* 0x000fe40000000000 */
[----:B------:R-:W-:Y:S02]  /*0420*/  @!P6 SEL R31, R31, R23, P1 ;  /* 0x000000171f1fe207 */ /* 0x000fe40000800000 */
[C---:B------:R-:W-:Y:S01]  /*0430*/  FSETP.NAN.AND P1, PT, R29.reuse, R29, PT ;  /* 0x0000001d1d00720b */ /* 0x040fe20003f28000 */
[C---:B------:R-:W-:Y:S02]  /*0440*/  VIADD R36, R18.reuse, 0xa80 ;  /* 0x00000a8012247836 */ /* 0x040fe40000000000 */
[----:B------:R-:W-:Y:S01]  /*0450*/  VIADD R34, R18, 0x1200 ;  /* 0x0000120012227836 */ /* 0x000fe20000000000 */
[----:B------:R-:W-:Y:S02]  /*0460*/  @!P5 SEL R29, R29, R21, P1 ;  /* 0x000000151d1dd207 */ /* 0x000fe40000800000 */
[----:B------:R-:W-:-:S02]  /*0470*/  FSETP.NAN.AND P1, PT, R30, R30, PT ;  /* 0x0000001e1e00720b */ /* 0x000fc40003f28000 */
[----:B------:R-:W-:Y:S02]  /*0480*/  @!P3 SEL R28, R28, R20, P2 ;  /* 0x000000141c1cb207 */ /* 0x000fe40001000000 */
[----:B------:R-:W-:Y:S02]  /*0490*/  CS2R R20, SRZ ;  /* 0x0000000000147805 */ /* 0x000fe4000001ff00 */
[----:B------:R-:W-:Y:S02]  /*04a0*/  @!P4 SEL R30, R30, R22, P1 ;  /* 0x000000161e1ec207 */ /* 0x000fe40000800000 */
[----:B------:R-:W-:Y:S02]  /*04b0*/  CS2R R22, SRZ ;  /* 0x0000000000167805 */ /* 0x000fe4000001ff00 */
[----:B----4-:R-:W-:Y:S02]  /*04c0*/  FSETP.GEU.AND P3, PT, R31, R27, PT ;  /* 0x0000001b1f00720b */ /* 0x010fe40003f6e000 */
[----:B------:R-:W-:-:S02]  /*04d0*/  FSETP.GEU.AND P2, PT, R30, R26, PT ;  /* 0x0000001a1e00720b */ /* 0x000fc40003f4e000 */
[----:B------:R-:W-:Y:S01]  /*04e0*/  FSETP.NAN.AND P1, PT, R27, R27, PT ;  /* 0x0000001b1b00720b */ /* 0x000fe20003f28000 */
[----:B------:R1:W2:Y:S01]  /*04f0*/  @P0 LDG.E.EL.128 R20, desc[UR6][R4.64] ;  /* 0x0000000604140981 */ /* 0x0002a2000c2e1d00 */
[----:B------:R-:W-:Y:S01]  /*0500*/  P2R R57, PR, RZ, 0x4 ;  /* 0x00000004ff397803 */ /* 0x000fe20000000000 */
[----:B------:R-:W-:Y:S01]  /*0510*/  VIADD R32, R18, 0x12c0 ;  /* 0x000012c012207836 */ /* 0x000fe20000000000 */
[C---:B------:R-:W-:Y:S02]  /*0520*/  LOP3.LUT R19, R3.reuse, 0x4, RZ, 0xfc, !PT ;  /* 0x0000000403137812 */ /* 0x040fe400078efcff */
[C---:B------:R-:W-:Y:S02]  /*0530*/  LOP3.LUT R33, R3.reuse, 0x8, RZ, 0xfc, !PT ;  /* 0x0000000803217812 */ /* 0x040fe400078efcff */
[----:B------:R-:W-:Y:S02]  /*0540*/  LOP3.LUT R37, R3, 0xc, RZ, 0xfc, !PT ;  /* 0x0000000c03257812 */ /* 0x000fe400078efcff */
[----:B------:R-:W-:-:S02]  /*0550*/  @P3 SEL R27, R27, R31, P1 ;  /* 0x0000001f1b1b3207 */ /* 0x000fc40000800000 */
[C---:B------:R-:W-:Y:S02]  /*0560*/  FSETP.NAN.AND P1, PT, R26.reuse, R26, PT ;  /* 0x0000001a1a00720b */ /* 0x040fe40003f28000 */
[----:B------:R-:W-:Y:S02]  /*0570*/  P2R R54, PR, RZ, 0x10 ;  /* 0x00000010ff367803 */ /* 0x000fe40000000000 */
[----:B------:R-:W-:Y:S02]  /*0580*/  @P2 SEL R26, R26, R30, P1 ;  /* 0x0000001e1a1a2207 */ /* 0x000fe40000800000 */
[-C--:B------:R-:W-:Y:S02]  /*0590*/  FSETP.GEU.AND P2, PT, R29, R25.reuse, PT ;  /* 0x000000191d00720b */ /* 0x080fe40003f4e000 */
[----:B------:R-:W-:Y:S02]  /*05a0*/  FSETP.NAN.AND P1, PT, R25, R25, PT ;  /* 0x000000191900720b */ /* 0x000fe40003f28000 */
[----:B------:R-:W-:-:S02]  /*05b0*/  P2R R58, PR, RZ, 0x4 ;  /* 0x00000004ff3a7803 */ /* 0x000fc40000000000 */
[----:B------:R-:W-:Y:S02]  /*05c0*/  P2R R55, PR, RZ, 0x8 ;  /* 0x00000008ff377803 */ /* 0x000fe40000000000 */
[----:B------:R-:W-:Y:S02]  /*05d0*/  P2R R49, PR, RZ, 0x20 ;  /* 0x00000020ff317803 */ /* 0x000fe40000000000 */
[----:B------:R-:W-:-:S03]  /*05e0*/  P2R R43, PR, RZ, 0x40 ;  /* 0x00000040ff2b7803 */ /* 0x000fc60000000000 */
[----:B------:R-:W-:Y:S02]  /*05f0*/  @P2 SEL R25, R25, R29, P1 ;  /* 0x0000001d19192207 */ /* 0x000fe40000800000 */
[-C--:B------:R-:W-:Y:S02]  /*0600*/  FSETP.GEU.AND P2, PT, R28, R24.reuse, PT ;  /* 0x000000181c00720b */ /* 0x080fe40003f4e000 */
[----:B------:R-:W-:Y:S02]  /*0610*/  FSETP.NAN.AND P1, PT, R24, R24, PT ;  /* 0x000000181800720b */ /* 0x000fe40003f28000 */
[----:B------:R-:W-:-:S09]  /*0620*/  P2R R56, PR, RZ, 0x4 ;  /* 0x00000004ff387803 */ /* 0x000fd20000000000 */
[----:B------:R-:W-:-:S04]  /*0630*/  @P2 SEL R24, R24, R28, P1 ;  /* 0x0000001c18182207 */ /* 0x000fc80000800000 */
[-C--:B---3--:R-:W-:Y:S02]  /*0640*/  FSETP.GEU.AND P2, PT, R24, R8.reuse, PT ;  /* 0x000000081800720b */ /* 0x088fe40003f4e000 */
[----:B------:R-:W-:Y:S02]  /*0650*/  FSETP.NAN.AND P1, PT, R8, R8, PT ;  /* 0x000000080800720b */ /* 0x000fe40003f28000 */
[----:B------:R-:W-:-:S09]  /*0660*/  P2R R51, PR, RZ, 0x4 ;  /* 0x00000004ff337803 */ /* 0x000fd20000000000 */
[----:B------:R-:W-:Y:S02]  /*0670*/  @P2 SEL R8, R8, R24, P1 ;  /* 0x0000001808082207 */ /* 0x000fe40000800000 */
[-C--:B------:R-:W-:Y:S02]  /*0680*/  FSETP.GEU.AND P2, PT, R25, R9.reuse, PT ;  /* 0x000000091900720b */ /* 0x080fe40003f4e000 */
        /* <DEDUP_REMOVED lines=10> */
[----:B------:R-:W-:Y:S01]  /*0730*/  @P2 SEL R11, R11, R27, P1 ;  /* 0x0000001b0b0b2207 */ /* 0x000fe20000800000 */
[----:B-1----:R-:W-:-:S04]  /*0740*/  IMAD.IADD R4, R3, 0x1, R36 ;  /* 0x0000000103047824 */ /* 0x002fc800078e0224 */
[----:B------:R-:W-:-:S04]  /*0750*/  IMAD R5, R17, 0x1200, R4 ;  /* 0x0000120011057824 */ /* 0x000fc800078e0204 */
[----:B------:R-:W-:Y:S01]  /*0760*/  IMAD.WIDE R4, R5, 0x4, R12 ;  /* 0x0000000405047825 */ /* 0x000fe200078e020c */
[-C--:B--2---:R-:W-:Y:S02]  /*0770*/  FSETP.GEU.AND P2, PT, R11, R23.reuse, PT ;  /* 0x000000170b00720b */ /* 0x084fe40003f4e000 */
        /* <DEDUP_REMOVED lines=13> */
[----:B------:R-:W-:-:S09]  /*0850*/  CS2R R10, SRZ ;  /* 0x00000000000a7805 */ /* 0x000fd2000001ff00 */
[----:B------:R-:W-:Y:S02]  /*0860*/  @P2 SEL R20, R20, R8, P1 ;  /* 0x0000000814142207 */ /* 0x000fe40000800000 */
[----:B------:R-:W-:-:S06]  /*0870*/  CS2R R8, SRZ ;  /* 0x0000000000087805 */ /* 0x000fcc000001ff00 */
[----:B------:R1:W2:Y:S01]  /*0880*/  @P0 LDG.E.EL.128 R8, desc[UR6][R4.64] ;  /* 0x0000000604080981 */ /* 0x0002a2000c2e1d00 */
[----:B------:R-:W-:Y:S01]  /*0890*/  P2R R60, PR, RZ, 0x4 ;  /* 0x00000004ff3c7803 */ /* 0x000fe20000000000 */
        /* <DEDUP_REMOVED lines=22> */
[----:B------:R-:W-:Y:S01]  /*0a00*/  IMAD.IADD R6, R3, 0x1, R32 ;  /* 0x0000000103067824 */ /* 0x000fe200078e0220 */
[----:B-1----:R-:W-:Y:S02]  /*0a10*/  CS2R R4, SRZ ;  /* 0x0000000000047805 */ /* 0x002fe4000001ff00 */
        /* <DEDUP_REMOVED lines=12> */
[-C--:B------:R-:W-:Y:S01]  /*0ae0*/  FSETP.GEU.AND P2, PT, R8, R20.reuse, PT ;  /* 0x000000140800720b */ /* 0x080fe20003f4e000 */
[----:B------:R-:W-:Y:S01]  /*0af0*/  IMAD R9, R17, 0x1200, R6 ;  /* 0x0000120011097824 */ /* 0x000fe200078e0206 */
[----:B------:R-:W-:Y:S02]  /*0b00*/  FSETP.NAN.AND P1, PT, R20, R20, PT ;  /* 0x000000141400720b */ /* 0x000fe40003f28000 */
[----:B------:R-:W-:-:S09]  /*0b10*/  CS2R R6, SRZ ;  /* 0x0000000000067805 */ /* 0x000fd2000001ff00 */
[----:B------:R-:W-:Y:S01]  /*0b20*/  @P2 SEL R20, R20, R8, P1 ;  /* 0x0000000814142207 */ /* 0x000fe20000800000 */
[----:B------:R-:W-:-:S05]  /*0b30*/  IMAD.WIDE R8, R9, 0x4, R12 ;  /* 0x0000000409087825 */ /* 0x000fca00078e020c */
[----:B------:R1:W2:Y:S01]  /*0b40*/  @P0 LDG.E.EL.128 R4, desc[UR6][R8.64] ;  /* 0x0000000608040981 */ /* 0x0002a2000c2e1d00 */
[----:B------:R-:W-:Y:S01]  /*0b50*/  P2R R68, PR, RZ, 0x4 ;  /* 0x00000004ff447803 */ /* 0x000fe20000000000 */
[----:B------:R-:W-:Y:S01]  /*0b60*/  IMAD.IADD R10, R19, 0x1, R18 ;  /* 0x00000001130a7824 */ /* 0x000fe200078e0212 */
[----:B------:R-:W-:Y:S02]  /*0b70*/  CS2R R24, SRZ ;  /* 0x0000000000187805 */ /* 0x000fe4000001ff00 */
[----:B------:R-:W-:Y:S02]  /*0b80*/  CS2R R26, SRZ ;  /* 0x00000000001a7805 */ /* 0x000fe4000001ff00 */
[----:B-1----:R-:W-:Y:S02]  /*0b90*/  CS2R R8, SRZ ;  /* 0x0000000000087805 */ /* 0x002fe4000001ff00 */
[-C--:B--2---:R-:W-:Y:S02]  /*0ba0*/  FSETP.GEU.AND P2, PT, R20, R4.reuse, PT ;  /* 0x000000041400720b */ /* 0x084fe40003f4e000 */
[----:B------:R-:W-:-:S02]  /*0bb0*/  FSETP.NAN.AND P1, PT, R4, R4, PT ;  /* 0x000000040400720b */ /* 0x000fc40003f28000 */
        /* <DEDUP_REMOVED lines=11> */
[----:B------:R-:W-:Y:S01]  /*0c70*/  IMAD.IADD R20, R19, 0x1, R44 ;  /* 0x0000000113147824 */ /* 0x000fe200078e022c */
[----:B------:R-:W-:Y:S01]  /*0c80*/  FSETP.NAN.AND P1, PT, R7, R7, PT ;  /* 0x000000070700720b */ /* 0x000fe20003f28000 */
[----:B------:R-:W-:Y:S01]  /*0c90*/  IMAD R21, R17, 0x1200, R10 ;  /* 0x0000120011157824 */ /* 0x000fe200078e020a */
[----:B------:R-:W-:-:S09]  /*0ca0*/  CS2R R10, SRZ ;  /* 0x00000000000a7805 */ /* 0x000fd2000001ff00 */
[----:B------:R-:W-:Y:S01]  /*0cb0*/  @P2 SEL R7, R7, R23, P1 ;  /* 0x0000001707072207 */ /* 0x000fe20000800000 */
[----:B------:R-:W-:Y:S02]  /*0cc0*/  IMAD R23, R17, 0x1200, R20 ;  /* 0x0000120011177824 */ /* 0x000fe400078e0214 */
[----:B------:R-:W-:-:S04]  /*0cd0*/  IMAD.WIDE R20, R21, 0x4, R12 ;  /* 0x0000000415147825 */ /* 0x000fc800078e020c */
[----:B------:R-:W-:Y:S01]  /*0ce0*/  IMAD.WIDE R22, R23, 0x4, R12 ;  /* 0x0000000417167825 */ /* 0x000fe200078e020c */
[----:B------:R-:W2:Y:S04]  /*0cf0*/  @P0 LDG.E.EL.128 R24, desc[UR6][R20.64] ;  /* 0x0000000614180981 */ /* 0x000ea8000c2e1d00 */
[----:B------:R1:W2:Y:S01]  /*0d00*/  @P0 LDG.E.EL.128 R8, desc[UR6][R22.64] ;  /* 0x0000000616080981 */ /* 0x0002a2000c2e1d00 */
[----:B------:R-:W-:Y:S01]  /*0d10*/  P2R R71, PR, RZ, 0x4 ;  /* 0x00000004ff477803 */ /* 0x000fe20000000000 */
[----:B-1----:R-:W-:Y:S01]  /*0d20*/  IMAD.IADD R22, R19, 0x1, R40 ;  /* 0x0000000113167824 */ /* 0x002fe200078e0228 */
[----:B------:R-:W-:Y:S02]  /*0d30*/  CS2R R20, SRZ ;  /* 0x0000000000147805 */ /* 0x000fe4000001ff00 */
[----:B--2---:R-:W-:-:S02]  /*0d40*/  FSETP.GT.AND P2, PT, R8, R24, PT ;  /* 0x000000180800720b */ /* 0x004fc40003f44000 */
[----:B------:R-:W-:Y:S02]  /*0d50*/  FSETP.NAN.AND P1, PT, R8, R8, PT ;  /* 0x000000080800720b */ /* 0x000fe40003f28000 */
[----:B------:R-:W-:-:S09]  /*0d60*/  P2R R75, PR, RZ, 0x4 ;  /* 0x00000004ff4b7803 */ /* 0x000fd20000000000 */
[----:B------:R-:W-:Y:S02]  /*0d70*/  @!P2 SEL R8, R8, R24, P1 ;  /* 0x000000180808a207 */ /* 0x000fe40000800000 */
[C---:B------:R-:W-:Y:S02]  /*0d80*/  FSETP.GT.AND P2, PT, R9.reuse, R25, PT ;  /* 0x000000190900720b */ /* 0x040fe40003f44000 */
[----:B------:R-:W-:-:S11]  /*0d90*/  FSETP.NAN.AND P1, PT, R9, R9, PT ;  /* 0x000000090900720b */ /* 0x000fd60003f28000 */
[----:B------:R-:W-:Y:S01]  /*0da0*/  @!P2 SEL R9, R9, R25, P1 ;  /* 0x000000190909a207 */ /* 0x000fe20000800000 */
[----:B------:R-:W-:Y:S01]  /*0db0*/  IMAD R25, R17, 0x1200, R22 ;  /* 0x0000120011197824 */ /* 0x000fe200078e0216 */
[----:B------:R-:W-:-:S03]  /*0dc0*/  CS2R R22, SRZ ;  /* 0x0000000000167805 */ /* 0x000fc6000001ff00 */
[----:B------:R-:W-:-:S05]  /*0dd0*/  IMAD.WIDE R24, R25, 0x4, R12 ;  /* 0x0000000419187825 */ /* 0x000fca00078e020c */
[----:B------:R-:W2:Y:S01]  /*0de0*/  @P0 LDG.E.EL.128 R20, desc[UR6][R24.64] ;  /* 0x0000000618140981 */ /* 0x000ea2000c2e1d00 */
[----:B------:R-:W-:Y:S02]  /*0df0*/  P2R R76, PR, RZ, 0x4 ;  /* 0x00000004ff4c7803 */ /* 0x000fe40000000000 */
[C---:B------:R-:W-:Y:S02]  /*0e00*/  FSETP.GT.AND P2, PT, R10.reuse, R26, PT ;  /* 0x0000001a0a00720b */ /* 0x040fe40003f44000 */
[----:B------:R-:W-:Y:S02]  /*0e10*/  FSETP.NAN.AND P1, PT, R10, R10, PT ;  /* 0x0000000a0a00720b */ /* 0x000fe40003f28000 */
[----:B------:R-:W-:-:S09]  /*0e20*/  P2R R77, PR, RZ, 0x4 ;  /* 0x00000004ff4d7803 */ /* 0x000fd20000000000 */
[----:B------:R-:W-:Y:S02]  /*0e30*/  @!P2 SEL R10, R10, R26, P1 ;  /* 0x0000001a0a0aa207 */ /* 0x000fe40000800000 */
[C---:B------:R-:W-:Y:S02]  /*0e40*/  FSETP.GT.AND P2, PT, R11.reuse, R27, PT ;  /* 0x0000001b0b00720b */ /* 0x040fe40003f44000 */
[----:B------:R-:W-:Y:S02]  /*0e50*/  FSETP.NAN.AND P1, PT, R11, R11, PT ;  /* 0x0000000b0b00720b */ /* 0x000fe40003f28000 */
[----:B------:R-:W-:-:S09]  /*0e60*/  P2R R78, PR, RZ, 0x4 ;  /* 0x00000004ff4e7803 */ /* 0x000fd20000000000 */
[----:B------:R-:W-:-:S04]  /*0e70*/  @!P2 SEL R11, R11, R27, P1 ;  /* 0x0000001b0b0ba207 */ /* 0x000fc80000800000 */
        /* <DEDUP_REMOVED lines=10> */
[----:B------:R-:W-:Y:S01]  /*0f20*/  P2R R79, PR, RZ, 0x4 ;  /* 0x00000004ff4f7803 */ /* 0x000fe20000000000 */
[----:B------:R-:W-:-:S08]  /*0f30*/  IMAD.IADD R10, R19, 0x1, R42 ;  /* 0x00000001130a7824 */ /* 0x000fd000078e022a */
[----:B------:R-:W-:Y:S02]  /*0f40*/  @P2 SEL R21, R21, R9, P1 ;  /* 0x0000000915152207 */ /* 0x000fe40000800000 */
[-C--:B------:R-:W-:Y:S02]  /*0f50*/  FSETP.GEU.AND P2, PT, R8, R20.reuse, PT ;  /* 0x000000140800720b */ /* 0x080fe40003f4e000 */
[----:B------:R-:W-:Y:S01]  /*0f60*/  FSETP.NAN.AND P1, PT, R20, R20, PT ;  /* 0x000000141400720b */ /* 0x000fe20003f28000 */
[----:B------:R-:W-:Y:S01]  /*0f70*/  IMAD R25, R17, 0x1200, R10 ;  /* 0x0000120011197824 */ /* 0x000fe200078e020a */
[----:B------:R-:W-:-:S03]  /*0f80*/  CS2R R10, SRZ ;  /* 0x00000000000a7805 */ /* 0x000fc6000001ff00 */
[----:B------:R-:W-:-:S06]  /*0f90*/  IMAD.WIDE R24, R25, 0x4, R12 ;  /* 0x0000000419187825 */ /* 0x000fcc00078e020c */
[----:B------:R-:W-:Y:S02]  /*0fa0*/  @P2 SEL R20, R20, R8, P1 ;  /* 0x0000000814142207 */ /* 0x000fe40000800000 */
[----:B------:R-:W-:-:S06]  /*0fb0*/  CS2R R8, SRZ ;  /* 0x0000000000087805 */ /* 0x000fcc000001ff00 */
[----:B------:R-:W2:Y:S01]  /*0fc0*/  @P0 LDG.E.EL.128 R8, desc[UR6][R24.64] ;  /* 0x0000000618080981 */ /* 0x000ea2000c2e1d00 */
[----:B------:R-:W-:Y:S02]  /*0fd0*/  P2R R80, PR, RZ, 0x4 ;  /* 0x00000004ff507803 */ /* 0x000fe40000000000 */
        /* <DEDUP_REMOVED lines=14> */
[----:B------:R-:W-:-:S03]  /*10c0*/  FSETP.NAN.AND P1, PT, R11, R11, PT ;  /* 0x0000000b0b00720b */ /* 0x000fc60003f28000 */
[----:B------:R-:W-:Y:S01]  /*10d0*/  IMAD R25, R17, 0x1200, R22 ;  /* 0x0000120011197824 */ /* 0x000fe200078e0216 */
[----:B------:R-:W-:-:S03]  /*10e0*/  CS2R R20, SRZ ;  /* 0x0000000000147805 */ /* 0x000fc6000001ff00 */
[----:B------:R-:W-:-:S04]  /*10f0*/  IMAD.WIDE R24, R25, 0x4, R12 ;  /* 0x0000000419187825 */ /* 0x000fc800078e020c */
        /* <DEDUP_REMOVED lines=68> */
[----:B------:R1:W2:Y:S01]  /*1540*/  @P0 LDG.E.EL.128 R8, desc[UR6][R24.64] ;  /* 0x0000000618080981 */ /* 0x0002a2000c2e1d00 */
[----:B------:R-:W-:Y:S01]  /*1550*/  P2R R98, PR, RZ, 0x4 ;  /* 0x00000004ff627803 */ /* 0x000fe20000000000 */
[----:B------:R-:W-:Y:S01]  /*1560*/  IMAD.IADD R28, R33, 0x1, R44 ;  /* 0x00000001211c7824 */ /* 0x000fe200078e022c */
[----:B------:R-:W-:-:S03]  /*1570*/  CS2R R26, SRZ ;  /* 0x00000000001a7805 */ /* 0x000fc6000001ff00 */
[----:B------:R-:W-:Y:S01]  /*1580*/  IMAD R31, R17, 0x1200, R28 ;  /* 0x00001200111f7824 */ /* 0x000fe200078e021c */
[----:B-1----:R-:W-:-:S03]  /*1590*/  CS2R R24, SRZ ;  /* 0x0000000000187805 */ /* 0x002fc6000001ff00 */
        /* <DEDUP_REMOVED lines=20> */
[----:B------:R-:W-:Y:S01]  /*16e0*/  CS2R R22, SRZ ;  /* 0x0000000000167805 */ /* 0x000fe2000001ff00 */
[----:B------:R-:W2:Y:S05]  /*16f0*/  @P0 LDG.E.EL.128 R24, desc[UR6][R28.64] ;  /* 0x000000061c180981 */ /* 0x000eaa000c2e1d00 */
[----:B------:R-:W2:Y:S01]  /*1700*/  @P0 LDG.E.EL.128 R20, desc[UR6][R30.64] ;  /* 0x000000061e140981 */ /* 0x000ea2000c2e1d00 */
[----:B------:R-:W-:Y:S02]  /*1710*/  P2R R102, PR, RZ, 0x4 ;  /* 0x00000004ff667803 */ /* 0x000fe40000000000 */
[----:B--2---:R-:W-:-:S02]  /*1720*/  FSETP.GT.AND P2, PT, R20, R24, PT ;  /* 0x000000181400720b */ /* 0x004fc40003f44000 */
[----:B------:R-:W-:Y:S02]  /*1730*/  FSETP.NAN.AND P1, PT, R20, R20, PT ;  /* 0x000000141400720b */ /* 0x000fe40003f28000 */
[----:B------:R-:W-:-:S09]  /*1740*/  P2R R114, PR, RZ, 0x4 ;  /* 0x00000004ff727803 */ /* 0x000fd20000000000 */
[----:B------:R-:W-:Y:S02]  /*1750*/  @!P2 SEL R20, R20, R24, P1 ;  /* 0x000000181414a207 */ /* 0x000fe40000800000 */
[C---:B------:R-:W-:Y:S02]  /*1760*/  FSETP.GT.AND P2, PT, R21.reuse, R25, PT ;  /* 0x000000191500720b */ /* 0x040fe40003f44000 */
[----:B------:R-:W-:Y:S02]  /*1770*/  FSETP.NAN.AND P1, PT, R21, R21, PT ;  /* 0x000000151500720b */ /* 0x000fe40003f28000 */
[----:B------:R-:W-:-:S09]  /*1780*/  P2R R115, PR, RZ, 0x4 ;  /* 0x00000004ff737803 */ /* 0x000fd20000000000 */
[----:B------:R-:W-:Y:S02]  /*1790*/  @!P2 SEL R21, R21, R25, P1 ;  /* 0x000000191515a207 */ /* 0x000fe40000800000 */
[C---:B------:R-:W-:Y:S02]  /*17a0*/  FSETP.GT.AND P2, PT, R22.reuse, R26, PT ;  /* 0x0000001a1600720b */ /* 0x040fe40003f44000 */
[----:B------:R-:W-:Y:S02]  /*17b0*/  FSETP.NAN.AND P1, PT, R22, R22, PT ;  /* 0x000000161600720b */ /* 0x000fe40003f28000 */
[----:B------:R-:W-:-:S09]  /*17c0*/  P2R R122, PR, RZ, 0x4 ;  /* 0x00000004ff7a7803 */ /* 0x000fd20000000000 */
[----:B------:R-:W-:Y:S02]  /*17d0*/  @!P2 SEL R22, R22, R26, P1 ;  /* 0x0000001a1616a207 */ /* 0x000fe40000800000 */
[----:B------:R-:W-:Y:S01]  /*17e0*/  FSETP.GT.AND P2, PT, R23, R27, PT ;  /* 0x0000001b1700720b */ /* 0x000fe20003f44000 */
[----:B------:R-:W-:Y:S01]  /*17f0*/  IMAD.IADD R26, R33, 0x1, R40 ;  /* 0x00000001211a7824 */ /* 0x000fe200078e0228 */
[----:B------:R-:W-:-:S03]  /*1800*/  FSETP.NAN.AND P1, PT, R23, R23, PT ;  /* 0x000000171700720b */ /* 0x000fc60003f28000 */
[----:B------:R-:W-:Y:S01]  /*1810*/  IMAD R29, R17, 0x1200, R26 ;  /* 0x00001200111d7824 */ /* 0x000fe200078e021a */
[----:B------:R-:W-:-:S03]  /*1820*/  CS2R R24, SRZ ;  /* 0x0000000000187805 */ /* 0x000fc6000001ff00 */
[----:B------:R-:W-:-:S04]  /*1830*/  IMAD.WIDE R28, R29, 0x4, R12 ;  /* 0x000000041d1c7825 */ /* 0x000fc800078e020c */
[----:B------:R-:W-:Y:S02]  /*1840*/  @!P2 SEL R23, R23, R27, P1 ;  /* 0x0000001b1717a207 */ /* 0x000fe40000800000 */
        /* <DEDUP_REMOVED lines=140> */
[----:B------:R-:W-:Y:S01]  /*2110*/  P2R R129, PR, RZ, 0x4 ;  /* 0x00000004ff817803 */ /* 0x000fe20000000000 */
[----:B------:R-:W-:-:S04]  /*2120*/  IMAD.IADD R40, R37, 0x1, R40 ;  /* 0x0000000125287824 */ /* 0x000fc800078e0228 */
[----:B------:R-:W-:-:S04]  /*2130*/  IMAD R41, R17, 0x1200, R40 ;  /* 0x0000120011297824 */ /* 0x000fc800078e0228 */
[----:B------:R-:W-:Y:S01]  /*2140*/  IMAD.WIDE R40, R41, 0x4, R12 ;  /* 0x0000000429287825 */ /* 0x000fe200078e020c */
[C---:B--2---:R-:W-:Y:S02]  /*2150*/  FSETP.GT.AND P2, PT, R24.reuse, R28, PT ;  /* 0x0000001c1800720b */ /* 0x044fe40003f44000 */
        /* <DEDUP_REMOVED lines=13> */
[----:B------:R-:W-:-:S09]  /*2230*/  CS2R R28, SRZ ;  /* 0x00000000001c7805 */ /* 0x000fd2000001ff00 */
[----:B------:R-:W-:Y:S02]  /*2240*/  @!P2 SEL R27, R27, R31, P1 ;  /* 0x0000001f1b1ba207 */ /* 0x000fe40000800000 */
[----:B------:R-:W-:-:S06]  /*2250*/  CS2R R30, SRZ ;  /* 0x00000000001e7805 */ /* 0x000fcc000001ff00 */
[----:B------:R1:W2:Y:S01]  /*2260*/  @P0 LDG.E.EL.128 R28, desc[UR6][R40.64] ;  /* 0x00000006281c0981 */ /* 0x0002a2000c2e1d00 */
[----:B------:R-:W-:Y:S01]  /*2270*/  P2R R168, PR, RZ, 0x4 ;  /* 0x00000004ffa87803 */ /* 0x000fe20000000000 */
[----:B------:R-:W-:-:S04]  /*2280*/  IMAD.IADD R42, R37, 0x1, R42 ;  /* 0x00000001252a7824 */ /* 0x000fc800078e022a */
[----:B-1----:R-:W-:-:S04]  /*2290*/  IMAD R41, R17, 0x1200, R42 ;  /* 0x0000120011297824 */ /* 0x002fc800078e022a */
        /* <DEDUP_REMOVED lines=18> */
[----:B------:R-:W2:Y:S01]  /*23c0*/  @P0 LDG.E.EL.128 R24, desc[UR6][R40.64] ;  /* 0x0000000628180981 */ /* 0x000ea2000c2e1d00 */
[----:B------:R-:W-:Y:S01]  /*23d0*/  P2R R151, PR, RZ, 0x4 ;  /* 0x00000004ff977803 */ /* 0x000fe20000000000 */
[----:B------:R-:W-:-:S04]  /*23e0*/  IMAD.IADD R38, R37, 0x1, R38 ;  /* 0x0000000125267824 */ /* 0x000fc800078e0226 */
        /* <DEDUP_REMOVED lines=87> */
[----:B------:R-:W-:-:S04]  /*2960*/  VIADD R32, R18, 0x1380 ;  /* 0x0000138012207836 */ /* 0x000fc80000000000 */
[----:B------:R-:W-:-:S04]  /*2970*/  IMAD.IADD R18, R3, 0x1, R32 ;  /* 0x0000000103127824 */ /* 0x000fc800078e0220 */
[----:B-1----:R-:W-:-:S04]  /*2980*/  IMAD R35, R17, 0x1200, R18 ;  /* 0x0000120011237824 */ /* 0x002fc800078e0212 */
[----:B------:R-:W-:Y:S01]  /*2990*/  IMAD.WIDE R34, R35, 0x4, R12 ;  /* 0x0000000423227825 */ /* 0x000fe200078e020c */
[-C--:B--2---:R-:W-:Y:S02]  /*29a0*/  FSETP.GEU.AND P2, PT, R28, R24.reuse, PT ;  /* 0x000000181c00720b */ /* 0x084fe40003f4e000 */
[----:B------:R-:W-:-:S11]  /*29b0*/  FSETP.NAN.AND P1, PT, R24, R24, PT ;  /* 0x000000181800720b */ /* 0x000fd60003f28000 */
[----:B------:R-:W-:Y:S02]  /*29c0*/  @P2 SEL R24, R24, R28, P1 ;  /* 0x0000001c18182207 */ /* 0x000fe40000800000 */
[-C--:B------:R-:W-:Y:S02]  /*29d0*/  FSETP.GEU.AND P1, PT, R29, R25.reuse, PT ;  /* 0x000000191d00720b */ /* 0x080fe40003f2e000 */
[----:B------:R-:W-:Y:S02]  /*29e0*/  FSETP.NAN.AND P3, PT, R25, R25, PT ;  /* 0x000000191900720b */ /* 0x000fe40003f68000 */
[----:B------:R-:W-:Y:S02]  /*29f0*/  FSETP.GEU.AND P4, PT, R30, R26, PT ;  /* 0x0000001a1e00720b */ /* 0x000fe40003f8e000 */
[----:B------:R-:W-:-:S07]  /*2a00*/  P2R R44, PR, RZ, 0x2 ;  /* 0x00000002ff2c7803 */ /* 0x000fce0000000000 */
[----:B------:R-:W-:Y:S02]  /*2a10*/  @P1 SEL R25, R25, R29, P3 ;  /* 0x0000001d19191207 */ /* 0x000fe40001800000 */
[----:B------:R-:W-:Y:S02]  /*2a20*/  FSETP.GEU.AND P1, PT, R31, R27, PT ;  /* 0x0000001b1f00720b */ /* 0x000fe40003f2e000 */
[----:B------:R-:W-:-:S04]  /*2a30*/  FSETP.NAN.AND P3, PT, R26, R26, PT ;  /* 0x0000001a1a00720b */ /* 0x000fc80003f68000 */
[----:B------:R-:W-:Y:S02]  /*2a40*/  @P4 SEL R26, R26, R30, P3 ;  /* 0x0000001e1a1a4207 */ /* 0x000fe40001800000 */
[----:B------:R-:W-:Y:S02]  /*2a50*/  FSETP.NAN.AND P3, PT, R27, R27, PT ;  /* 0x0000001b1b00720b */ /* 0x000fe40003f68000 */
[----:B------:R-:W-:-:S03]  /*2a60*/  CS2R R28, SRZ ;  /* 0x00000000001c7805 */ /* 0x000fc6000001ff00 */
        /* <DEDUP_REMOVED lines=69> */
[----:B------:R-:W-:Y:S02]  /*2ec0*/  P2R R133, PR, RZ, 0x2 ;  /* 0x00000002ff857803 */ /* 0x000fe40000000000 */
[----:B------:R-:W-:-:S04]  /*2ed0*/  ISETP.NE.AND P1, PT, R131, RZ, PT ;  /* 0x000000ff8300720c */ /* 0x000fc80003f25270 */
        /* <DEDUP_REMOVED lines=27> */
[----:B------:R-:W-:Y:S02]  /*3090*/  ISETP.NE.AND P1, PT, R127, RZ, PT ;  /* 0x000000ff7f00720c */ /* 0x000fe40003f25270 */
[----:B------:R-:W-:Y:S02]  /*30a0*/  P2R R134, PR, RZ, 0x10 ;  /* 0x00000010ff867803 */ /* 0x000fe40000000000 */
        /* <DEDUP_REMOVED lines=17> */
[-C--:B--2---:R-:W-:Y:S02]  /*31c0*/  FSETP.GEU.AND P3, PT, R24, R20.reuse, PT ;  /* 0x000000141800720b */ /* 0x084fe40003f6e000 */
[----:B------:R-:W-:-:S11]  /*31d0*/  FSETP.NAN.AND P4, PT, R20, R20, PT ;  /* 0x000000141400720b */ /* 0x000fd60003f88000 */
[----:B------:R-:W-:Y:S02]  /*31e0*/  @P3 SEL R20, R20, R24, P4 ;  /* 0x0000001814143207 */ /* 0x000fe40002000000 */
[-C--:B------:R-:W-:Y:S02]  /*31f0*/  FSETP.GEU.AND P4, PT, R25, R21.reuse, PT ;  /* 0x000000151900720b */ /* 0x080fe40003f8e000 */
        /* <DEDUP_REMOVED lines=8> */
[----:B------:R-:W-:-:S04]  /*3280*/  ISETP.NE.AND P1, PT, R18, RZ, PT ;  /* 0x000000ff1200720c */ /* 0x000fc80003f25270 */
[----:B------:R-:W-:Y:S02]  /*3290*/  SEL R12, RZ, 0x1, !P1 ;  /* 0x00000001ff0c7807 */ /* 0x000fe40004800000 */
        /* <DEDUP_REMOVED lines=10> */
[----:B------:R-:W-:Y:S02]  /*3340*/  ISETP.NE.AND P1, PT, R38, RZ, PT ;  /* 0x000000ff2600720c */ /* 0x000fe40003f25270 */
[----:B------:R-:W-:Y:S02]  /*3350*/  P2R R56, PR, RZ, 0x40 ;  /* 0x00000040ff387803 */ /* 0x000fe40000000000 */
[----:B------:R-:W-:Y:S02]  /*3360*/  SEL R25, RZ, 0x1, !P1 ;  /* 0x00000001ff197807 */ /* 0x000fe40004800000 */
[----:B------:R-:W-:Y:S02]  /*3370*/  ISETP.NE.AND P1, PT, R57, RZ, PT ;  /* 0x000000ff3900720c */ /* 0x000fe40003f25270 */
[----:B------:R-:W-:-:S02]  /*3380*/  ISETP.NE.AND P6, PT, R79, RZ, PT ;  /* 0x000000ff4f00720c */ /* 0x000fc40003fc5270 */
[----:B------:R-:W-:Y:S02]  /*3390*/  SEL R26, RZ, 0x1, !P1 ;  /* 0x00000001ff1a7807 */ /* 0x000fe40004800000 */
[----:B------:R-:W-:Y:S02]  /*33a0*/  ISETP.NE.AND P1, PT, R58, RZ, PT ;  /* 0x000000ff3a00720c */ /* 0x000fe40003f25270 */
[----:B------:R-:W-:Y:S02]  /*33b0*/  SEL R25, R25, 0x2, P6 ;  /* 0x0000000219197807 */ /* 0x000fe40003000000 */
[----:B------:R-:W-:Y:S02]  /*33c0*/  ISETP.NE.AND P6, PT, R88, RZ, PT ;  /* 0x000000ff5800720c */ /* 0x000fe40003fc5270 */
[----:B------:R-:W-:Y:S02]  /*33d0*/  P2R R49, PR, RZ, 0x8 ;  /* 0x00000008ff317803 */ /* 0x000fe40000000000 */
[----:B------:R-:W-:-:S02]  /*33e0*/  SEL R27, RZ, 0x1, !P1 ;  /* 0x00000001ff1b7807 */ /* 0x000fc40004800000 */
[----:B------:R-:W-:Y:S02]  /*33f0*/  ISETP.NE.AND P3, PT, R116, RZ, PT ;  /* 0x000000ff7400720c */ /* 0x000fe40003f65270 */
[----:B------:R-:W-:Y:S02]  /*3400*/  ISETP.NE.AND P1, PT, R81, RZ, PT ;  /* 0x000000ff5100720c */ /* 0x000fe40003f25270 */
[----:B------:R-:W-:Y:S02]  /*3410*/  P2R R116, PR, RZ, 0x40 ;  /* 0x00000040ff747803 */ /* 0x000fe40000000000 */
[----:B------:R-:W-:Y:S02]  /*3420*/  ISETP.NE.AND P6, PT, R87, RZ, PT ;  /* 0x000000ff5700720c */ /* 0x000fe40003fc5270 */
[----:B------:R-:W-:Y:S02]  /*3430*/  SEL R32, RZ, 0x1, !P1 ;  /* 0x00000001ff207807 */ /* 0x000fe40004800000 */
[----:B------:R-:W-:-:S02]  /*3440*/  ISETP.NE.AND P1, PT, R82, RZ, PT ;  /* 0x000000ff5200720c */ /* 0x000fc40003f25270 */
[----:B------:R-:W-:Y:S02]  /*3450*/  P2R R115, PR, RZ, 0x40 ;  /* 0x00000040ff737803 */ /* 0x000fe40000000000 */
[----:B------:R-:W-:Y:S02]  /*3460*/  ISETP.NE.AND P6, PT, R60, RZ, PT ;  /* 0x000000ff3c00720c */ /* 0x000fe40003fc5270 */
[----:B------:R-:W-:Y:S02]  /*3470*/  SEL R33, RZ, 0x1, !P1 ;  /* 0x00000001ff217807 */ /* 0x000fe40004800000 */
[----:B------:R-:W-:Y:S02]  /*3480*/  ISETP.NE.AND P1, PT, R114, RZ, PT ;  /* 0x000000ff7200720c */ /* 0x000fe40003f25270 */
[----:B------:R-:W-:Y:S02]  /*3490*/  P2R R114, PR, RZ, 0x40 ;  /* 0x00000040ff727803 */ /* 0x000fe40000000000 */
[----:B------:R-:W-:-:S02]  /*34a0*/  ISETP.NE.AND P6, PT, R61, RZ, PT ;  /* 0x000000ff3d00720c */ /* 0x000fc40003fc5270 */
[----:B------:R-:W-:Y:S02]  /*34b0*/  P2R R54, PR, RZ, 0x10 ;  /* 0x00000010ff367803 */ /* 0x000fe40000000000 */
[----:B------:R-:W-:Y:S02]  /*34c0*/  ISETP.NE.AND P4, PT, R112, RZ, PT ;  /* 0x000000ff7000720c */ /* 0x000fe40003f85270 */
        /* <DEDUP_REMOVED lines=32> */
[----:B------:R-:W-:Y:S02]  /*36d0*/  SEL R34, RZ, 0x1, !P1 ;  /* 0x00000001ff227807 */ /* 0x000fe40004800000 */
[----:B------:R-:W-:Y:S02]  /*36e0*/  P2R R58, PR, RZ, 0x40 ;  /* 0x00000040ff3a7803 */ /* 0x000fe40000000000 */
[----:B------:R-:W-:Y:S02]  /*36f0*/  ISETP.NE.AND P6, PT, R52, RZ, PT ;  /* 0x000000ff3400720c */ /* 0x000fe40003fc5270 */
[----:B------:R-:W-:-:S02]  /*3700*/  ISETP.NE.AND P1, PT, R131, RZ, PT ;  /* 0x000000ff8300720c */ /* 0x000fc40003f25270 */
[----:B------:R-:W-:Y:S02]  /*3710*/  P2R R57, PR, RZ, 0x40 ;  /* 0x00000040ff397803 */ /* 0x000fe40000000000 */
[----:B------:R-:W-:Y:S02]  /*3720*/  SEL R35, RZ, 0x1, !P1 ;  /* 0x00000001ff237807 */ /* 0x000fe40004800000 */
[----:B------:R-:W-:Y:S02]  /*3730*/  ISETP.NE.AND P6, PT, R53, RZ, PT ;  /* 0x000000ff3500720c */ /* 0x000fe40003fc5270 */
[----:B------:R-:W-:Y:S02]  /*3740*/  ISETP.NE.AND P1, PT, R158, RZ, PT ;  /* 0x000000ff9e00720c */ /* 0x000fe40003f25270 */
[----:B------:R-:W-:Y:S02]  /*3750*/  P2R R52, PR, RZ, 0x40 ;  /* 0x00000040ff347803 */ /* 0x000fe40000000000 */
[----:B------:R-:W-:-:S02]  /*3760*/  SEL R36, RZ, 0x1, !P1 ;  /* 0x00000001ff247807 */ /* 0x000fc40004800000 */
[----:B------:R-:W-:Y:S02]  /*3770*/  ISETP.NE.AND P6, PT, R51, RZ, PT ;  /* 0x000000ff3300720c */ /* 0x000fe40003fc5270 */
[----:B------:R-:W-:Y:S02]  /*3780*/  ISETP.NE.AND P1, PT, R159, RZ, PT ;  /* 0x000000ff9f00720c */ /* 0x000fe40003f25270 */
[----:B------:R-:W-:Y:S02]  /*3790*/  P2R R51, PR, RZ, 0x40 ;  /* 0x00000040ff337803 */ /* 0x000fe40000000000 */
[----:B------:R-:W-:Y:S02]  /*37a0*/  SEL R37, RZ, 0x1, !P1 ;  /* 0x00000001ff257807 */ /* 0x000fe40004800000 */
[----:B------:R-:W-:Y:S02]  /*37b0*/  ISETP.NE.AND P6, PT, R151, RZ, PT ;  /* 0x000000ff9700720c */ /* 0x000fe40003fc5270 */
[----:B------:R-:W-:-:S02]  /*37c0*/  ISETP.NE.AND P1, PT, R160, RZ, PT ;  /* 0x000000ffa000720c */ /* 0x000fc40003f25270 */
[----:B------:R-:W-:Y:S02]  /*37d0*/  P2R R50, PR, RZ, 0x40 ;  /* 0x00000040ff327803 */ /* 0x000fe40000000000 */
[----:B------:R-:W-:Y:S02]  /*37e0*/  SEL R38, RZ, 0x1, !P1 ;  /* 0x00000001ff267807 */ /* 0x000fe40004800000 */
[----:B------:R-:W-:Y:S02]  /*37f0*/  ISETP.NE.AND P6, PT, R150, RZ, PT ;  /* 0x000000ff9600720c */ /* 0x000fe40003fc5270 */
[----:B------:R-:W-:Y:S02]  /*3800*/  ISETP.NE.AND P1, PT, R161, RZ, PT ;  /* 0x000000ffa100720c */ /* 0x000fe40003f25270 */
[----:B------:R-:W-:Y:S02]  /*3810*/  P2R R43, PR, RZ, 0x40 ;  /* 0x00000040ff2b7803 */ /* 0x000fe40000000000 */
[----:B------:R-:W-:-:S02]  /*3820*/  SEL R12, R12, 0x2, P1 ;  /* 0x000000020c0c7807 */ /* 0x000fc40000800000 */
[----:B------:R-:W-:Y:S02]  /*3830*/  ISETP.NE.AND P6, PT, R148, RZ, PT ;  /* 0x000000ff9400720c */ /* 0x000fe40003fc5270 */
[----:B------:R-:W-:Y:S02]  /*3840*/  ISETP.NE.AND P1, PT, R162, RZ, PT ;  /* 0x000000ffa200720c */ /* 0x000fe40003f25270 */
[----:B------:R-:W-:Y:S02]  /*3850*/  SEL R36, R36, 0x2, P6 ;  /* 0x0000000224247807 */ /* 0x000fe40003000000 */
[----:B------:R-:W-:Y:S02]  /*3860*/  SEL R13, R13, 0x2, P1 ;  /* 0x000000020d0d7807 */ /* 0x000fe40000800000 */
[----:B------:R-:W-:Y:S02]  /*3870*/  ISETP.NE.AND P6, PT, R43, RZ, PT ;  /* 0x000000ff2b00720c */ /* 0x000fe40003fc5270 */
[----:B------:R-:W-:-:S02]  /*3880*/  ISETP.NE.AND P1, PT, R163, RZ, PT ;  /* 0x000000ffa300720c */ /* 0x000fc40003f25270 */
[----:B------:R-:W-:Y:S02]  /*3890*/  SEL R37, R37, 0x2, P6 ;  /* 0x0000000225257807 */ /* 0x000fe40003000000 */
[----:B------:R-:W-:Y:S02]  /*38a0*/  SEL R17, R17, 0x2, P1 ;  /* 0x0000000211117807 */ /* 0x000fe40000800000 */
[----:B------:R-:W-:Y:S02]  /*38b0*/  ISETP.NE.AND P6, PT, R50, RZ, PT ;  /* 0x000000ff3200720c */ /* 0x000fe40003fc5270 */
[----:B------:R-:W-:Y:S02]  /*38c0*/  ISETP.NE.AND P1, PT, R164, RZ, PT ;  /* 0x000000ffa400720c */ /* 0x000fe40003f25270 */
[----:B------:R-:W-:Y:S02]  /*38d0*/  SEL R38, R38, 0x2, P6 ;  /* 0x0000000226267807 */ /* 0x000fe40003000000 */
[----:B------:R-:W-:-:S02]  /*38e0*/  SEL R18, R18, 0x2, P1 ;  /* 0x0000000212127807 */ /* 0x000fc40000800000 */
[----:B------:R-:W-:-:S04]  /*38f0*/  ISETP.NE.AND P6, PT, R51, RZ, PT ;  /* 0x000000ff3300720c */ /* 0x000fc80003fc5270 */
[----:B------:R-:W-:Y:S02]  /*3900*/  SEL R18, R18, 0x3, P6 ;  /* 0x0000000312127807 */ /* 0x000fe40003000000 */
[----:B------:R-:W-:-:S04]  /*3910*/  ISETP.NE.AND P6, PT, R52, RZ, PT ;  /* 0x000000ff3400720c */ /* 0x000fc80003fc5270 */
[----:B------:R-:W-:Y:S02]  /*3920*/  SEL R17, R17, 0x3, P6 ;  /* 0x0000000311117807 */ /* 0x000fe40003000000 */
[----:B------:R-:W-:-:S04]  /*3930*/  ISETP.NE.AND P6, PT, R57, RZ, PT ;  /* 0x000000ff3900720c */ /* 0x000fc80003fc5270 */
[----:B------:R-:W-:Y:S02]  /*3940*/  SEL R13, R13, 0x3, P6 ;  /* 0x000000030d0d7807 */ /* 0x000fe40003000000 */
        /* <DEDUP_REMOVED lines=11> */
[----:B------:R-:W-:Y:S02]  /*3a00*/  ISETP.NE.AND P6, PT, R61, RZ, PT ;  /* 0x000000ff3d00720c */ /* 0x000fe40003fc5270 */
[----:B------:R-:W-:Y:S02]  /*3a10*/  ISETP.NE.AND P1, PT, R167, RZ, PT ;  /* 0x000000ffa700720c */ /* 0x000fe40003f25270 */
[----:B------:R-:W-:Y:S02]  /*3a20*/  SEL R24, R24, 0x3, P6 ;  /* 0x0000000318187807 */ /* 0x000fe40003000000 */
[----:B------:R-:W-:Y:S02]  /*3a30*/  ISETP.NE.AND P6, PT, R62, RZ, PT ;  /* 0x000000ff3e00720c */ /* 0x000fe40003fc5270 */
[----:B------:R-:W-:Y:S02]  /*3a40*/  P2R R48, PR, RZ, 0x1 ;  /* 0x00000001ff307803 */ /* 0x000fe40000000000 */
[----:B------:R-:W-:-:S02]  /*3a50*/  SEL R19, R19, 0x3, P6 ;  /* 0x0000000313137807 */ /* 0x000fc40003000000 */
[----:B------:R-:W-:Y:S02]  /*3a60*/  SEL R34, R34, 0x2, P1 ;  /* 0x0000000222227807 */ /* 0x000fe40000800000 */
[----:B------:R-:W-:Y:S02]  /*3a70*/  ISETP.NE.AND P6, PT, R75, RZ, PT ;  /* 0x000000ff4b00720c */ /* 0x000fe40003fc5270 */
[----:B------:R-:W-:Y:S02]  /*3a80*/  ISETP.NE.AND P0, PT, R120, RZ, PT ;  /* 0x000000ff7800720c */ /* 0x000fe40003f05270 */
[----:B------:R-:W-:Y:S02]  /*3a90*/  SEL R34, R34, 0x3, P6 ;  /* 0x0000000322227807 */ /* 0x000fe40003000000 */
[----:B------:R-:W-:Y:S02]  /*3aa0*/  SEL R33, R33, 0x2, P0 ;  /* 0x0000000221217807 */ /* 0x000fe40000000000 */
[----:B------:R-:W-:-:S02]  /*3ab0*/  ISETP.NE.AND P6, PT, R76, RZ, PT ;  /* 0x000000ff4c00720c */ /* 0x000fc40003fc5270 */
[----:B------:R-:W-:Y:S02]  /*3ac0*/  SEL R32, R32, 0x2, P3 ;  /* 0x0000000220207807 */ /* 0x000fe40001800000 */
[----:B------:R-:W-:Y:S02]  /*3ad0*/  SEL R33, R33, 0x3, P6 ;  /* 0x0000000321217807 */ /* 0x000fe40003000000 */
[----:B------:R-:W-:Y:S02]  /*3ae0*/  ISETP.NE.AND P6, PT, R77, RZ, PT ;  /* 0x000000ff4d00720c */ /* 0x000fe40003fc5270 */
[----:B------:R-:W-:Y:S02]  /*3af0*/  SEL R27, R27, 0x2, P4 ;  /* 0x000000021b1b7807 */ /* 0x000fe40002000000 */
[----:B------:R-:W-:Y:S02]  /*3b00*/  SEL R32, R32, 0x3, P6 ;  /* 0x0000000320207807 */ /* 0x000fe40003000000 */
[----:B------:R-:W-:-:S04]  /*3b10*/  ISETP.NE.AND P6, PT, R78, RZ, PT ;  /* 0x000000ff4e00720c */ /* 0x000fc80003fc5270 */
[----:B------:R-:W-:Y:S02]  /*3b20*/  SEL R27, R27, 0x3, P6 ;  /* 0x000000031b1b7807 */ /* 0x000fe40003000000 */
[----:B------:R-:W-:-:S04]  /*3b30*/  ISETP.NE.AND P6, PT, R79, RZ, PT ;  /* 0x000000ff4f00720c */ /* 0x000fc80003fc5270 */
[----:B------:R-:W-:Y:S02]  /*3b40*/  SEL R38, R38, 0x3, P6 ;  /* 0x0000000326267807 */ /* 0x000fe40003000000 */
[----:B------:R-:W-:Y:S02]  /*3b50*/  ISETP.NE.AND P6, PT, R80, RZ, PT ;  /* 0x000000ff5000720c */ /* 0x000fe40003fc5270 */
[----:B------:R-:W-:Y:S02]  /*3b60*/  P2R R41, PR, RZ, 0x4 ;  /* 0x00000004ff297803 */ /* 0x000fe40000000000 */
[----:B------:R-:W-:Y:S02]  /*3b70*/  SEL R37, R37, 0x3, P6 ;  /* 0x0000000325257807 */ /* 0x000fe40003000000 */
[----:B------:R-:W-:Y:S02]  /*3b80*/  ISETP.NE.AND P6, PT, R81, RZ, PT ;  /* 0x000000ff5100720c */ /* 0x000fe40003fc5270 */
[----:B------:R-:W-:-:S02]  /*3b90*/  ISETP.NE.AND P2, PT, R169, RZ, PT ;  /* 0x000000ffa900720c */ /* 0x000fc40003f45270 */
[----:B------:R-:W-:Y:S02]  /*3ba0*/  SEL R36, R36, 0x3, P6 ;  /* 0x0000000324247807 */ /* 0x000fe40003000000 */
[----:B------:R-:W-:Y:S02]  /*3bb0*/  SEL R35, R35, 0x2, P2 ;  /* 0x0000000223237807 */ /* 0x000fe40001000000 */
[----:B------:R-:W-:-:S04]  /*3bc0*/  ISETP.NE.AND P6, PT, R82, RZ, PT ;  /* 0x000000ff5200720c */ /* 0x000fc80003fc5270 */
        /* <DEDUP_REMOVED lines=73> */
[----:B------:R-:W-:Y:S02]  /*4060*/  ISETP.NE.AND P6, PT, R53, RZ, PT ;  /* 0x000000ff3500720c */ /* 0x000fe40003fc5270 */
[----:B------:R-:W-:Y:S02]  /*4070*/  ISETP.NE.AND P4, PT, R90, RZ, PT ;  /* 0x000000ff5a00720c */ /* 0x000fe40003f85270 */
[----:B------:R-:W-:Y:S02]  /*4080*/  SEL R13, R13, 0x5, P6 ;  /* 0x000000050d0d7807 */ /* 0x000fe40003000000 */
[----:B------:R-:W-:Y:S02]  /*4090*/  ISETP.NE.AND P6, PT, R57, RZ, PT ;  /* 0x000000ff3900720c */ /* 0x000fe40003fc5270 */
[----:B------:R-:W-:-:S02]  /*40a0*/  SEL R26, R26, 0x4, P4 ;  /* 0x000000041a1a7807 */ /* 0x000fc40002000000 */
[----:B------:R-:W-:Y:S02]  /*40b0*/  SEL R12, R12, 0x5, P6 ;  /* 0x000000050c0c7807 */ /* 0x000fe40003000000 */
[----:B------:R-:W-:Y:S02]  /*40c0*/  ISETP.NE.AND P6, PT, R58, RZ, PT ;  /* 0x000000ff3a00720c */ /* 0x000fe40003fc5270 */
[----:B------:R-:W-:Y:S02]  /*40d0*/  ISETP.NE.AND P5, PT, R89, RZ, PT ;  /* 0x000000ff5900720c */ /* 0x000fe40003fa5270 */
[----:B------:R-:W-:Y:S02]  /*40e0*/  SEL R26, R26, 0x5, P6 ;  /* 0x000000051a1a7807 */ /* 0x000fe40003000000 */
        /* <DEDUP_REMOVED lines=13> */
[----:B------:R-:W-:-:S02]  /*41c0*/  ISETP.NE.AND P6, PT, R67, RZ, PT ;  /* 0x000000ff4300720c */ /* 0x000fc40003fc5270 */
[----:B------:R-:W-:Y:S02]  /*41d0*/  ISETP.NE.AND P0, PT, R117, RZ, PT ;  /* 0x000000ff7500720c */ /* 0x000fe40003f05270 */
[----:B------:R-:W-:Y:S02]  /*41e0*/  SEL R33, R33, 0x5, P6 ;  /* 0x0000000521217807 */ /* 0x000fe40003000000 */
[----:B------:R-:W-:Y:S02]  /*41f0*/  SEL R32, R32, 0x4, P0 ;  /* 0x0000000420207807 */ /* 0x000fe40000000000 */
[----:B------:R-:W-:Y:S02]  /*4200*/  ISETP.NE.AND P6, PT, R68, RZ, PT ;  /* 0x000000ff4400720c */ /* 0x000fe40003fc5270 */
[----:B------:R-:W-:Y:S02]  /*4210*/  ISETP.NE.AND P3, PT, R113, RZ, PT ;  /* 0x000000ff7100720c */ /* 0x000fe40003f65270 */
[----:B------:R-:W-:-:S02]  /*4220*/  SEL R32, R32, 0x5, P6 ;  /* 0x0000000520207807 */ /* 0x000fc40003000000 */
        /* <DEDUP_REMOVED lines=10> */
[----:B------:R-:W-:-:S04]  /*42d0*/  ISETP.NE.AND P6, PT, R77, RZ, PT ;  /* 0x000000ff4d00720c */ /* 0x000fc80003fc5270 */
[----:B------:R-:W-:Y:S02]  /*42e0*/  SEL R42, R35, 0x5, P6 ;  /* 0x00000005232a7807 */ /* 0x000fe40003000000 */
        /* <DEDUP_REMOVED lines=22> */
[----:B------:R-:W-:Y:S02]  /*4450*/  ISETP.NE.AND P6, PT, R78, RZ, PT ;  /* 0x000000ff4e00720c */ /* 0x000fe40003fc5270 */
[----:B------:R-:W-:Y:S02]  /*4460*/  P2R R51, PR, RZ, 0x2 ;  /* 0x00000002ff337803 */ /* 0x000fe40000000000 */
[----:B------:R-:W-:Y:S02]  /*4470*/  ISETP.NE.AND P1, PT, R130, RZ, PT ;  /* 0x000000ff8200720c */ /* 0x000fe40003f25270 */
[----:B------:R-:W-:-:S02]  /*4480*/  SEL R12, R12, 0x6, P6 ;  /* 0x000000060c0c7807 */ /* 0x000fc40003000000 */
[----:B------:R-:W-:Y:S02]  /*4490*/  P2R R50, PR, RZ, 0x2 ;  /* 0x00000002ff327803 */ /* 0x000fe40000000000 */
[----:B------:R-:W-:Y:S02]  /*44a0*/  ISETP.NE.AND P1, PT, R47, RZ, PT ;  /* 0x000000ff2f00720c */ /* 0x000fe40003f25270 */
[----:B------:R-:W-:Y:S02]  /*44b0*/  ISETP.NE.AND P6, PT, R79, RZ, PT ;  /* 0x000000ff4f00720c */ /* 0x000fe40003fc5270 */
[----:B------:R-:W-:Y:S02]  /*44c0*/  ISETP.NE.AND P2, PT, R128, RZ, PT ;  /* 0x000000ff8000720c */ /* 0x000fe40003f45270 */
[----:B------:R-:W-:Y:S02]  /*44d0*/  P2R R47, PR, RZ, 0x2 ;  /* 0x00000002ff2f7803 */ /* 0x000fe40000000000 */
[----:B------:R-:W-:-:S02]  /*44e0*/  SEL R13, R13, 0x6, P6 ;  /* 0x000000060d0d7807 */ /* 0x000fc40003000000 */
[----:B------:R-:W-:Y:S02]  /*44f0*/  ISETP.NE.AND P1, PT, R46, RZ, PT ;  /* 0x000000ff2e00720c */ /* 0x000fe40003f25270 */
[----:B------:R-:W-:Y:S02]  /*4500*/  ISETP.NE.AND P6, PT, R80, RZ, PT ;  /* 0x000000ff5000720c */ /* 0x000fe40003fc5270 */
[----:B------:R-:W-:Y:S02]  /*4510*/  SEL R36, R33, 0x6, P2 ;  /* 0x0000000621247807 */ /* 0x000fe40001000000 */
[----:B------:R-:W-:Y:S02]  /*4520*/  P2R R33, PR, RZ, 0x2 ;  /* 0x00000002ff217803 */ /* 0x000fe40000000000 */
[----:B------:R-:W-:Y:S02]  /*4530*/  SEL R17, R17, 0x6, P6 ;  /* 0x0000000611117807 */ /* 0x000fe40003000000 */
[----:B------:R-:W-:-:S02]  /*4540*/  ISETP.NE.AND P1, PT, R45, RZ, PT ;  /* 0x000000ff2d00720c */ /* 0x000fc40003f25270 */
[----:B------:R-:W-:Y:S02]  /*4550*/  ISETP.NE.AND P6, PT, R81, RZ, PT ;  /* 0x000000ff5100720c */ /* 0x000fe40003fc5270 */
[----:B------:R-:W-:Y:S02]  /*4560*/  P2R R32, PR, RZ, 0x2 ;  /* 0x00000002ff207803 */ /* 0x000fe40000000000 */
[----:B------:R-:W-:Y:S02]  /*4570*/  SEL R18, R18, 0x6, P6 ;  /* 0x0000000612127807 */ /* 0x000fe40003000000 */
[----:B------:R-:W-:Y:S02]  /*4580*/  ISETP.NE.AND P1, PT, R111, RZ, PT ;  /* 0x000000ff6f00720c */ /* 0x000fe40003f25270 */
[----:B------:R-:W-:Y:S02]  /*4590*/  ISETP.NE.AND P6, PT, R82, RZ, PT ;  /* 0x000000ff5200720c */ /* 0x000fe40003fc5270 */
[----:B------:R-:W-:-:S02]  /*45a0*/  SEL R37, R34, 0x6, P1 ;  /* 0x0000000622257807 */ /* 0x000fc40000800000 */
[----:B------:R-:W-:Y:S02]  /*45b0*/  SEL R19, R19, 0x6, P6 ;  /* 0x0000000613137807 */ /* 0x000fe40003000000 */
[----:B------:R-:W-:Y:S02]  /*45c0*/  ISETP.NE.AND P1, PT, R32, RZ, PT ;  /* 0x000000ff2000720c */ /* 0x000fe40003f25270 */
[----:B------:R-:W-:Y:S02]  /*45d0*/  ISETP.NE.AND P6, PT, R143, RZ, PT ;  /* 0x000000ff8f00720c */ /* 0x000fe40003fc5270 */
[----:B------:R-:W-:Y:S02]  /*45e0*/  SEL R42, R42, 0x6, P1 ;  /* 0x000000062a2a7807 */ /* 0x000fe40000800000 */
[----:B------:R-:W-:Y:S02]  /*45f0*/  P2R R69, PR, RZ, 0x40 ;  /* 0x00000040ff457803 */ /* 0x000fe40000000000 */
[----:B------:R-:W-:-:S02]  /*4600*/  ISETP.NE.AND P1, PT, R33, RZ, PT ;  /* 0x000000ff2100720c */ /* 0x000fc40003f25270 */
[----:B------:R-:W-:Y:S02]  /*4610*/  ISETP.NE.AND P6, PT, R142, RZ, PT ;  /* 0x000000ff8e00720c */ /* 0x000fe40003fc5270 */
[----:B------:R-:W-:Y:S02]  /*4620*/  SEL R43, R40, 0x6, P1 ;  /* 0x00000006282b7807 */ /* 0x000fe40000800000 */
[----:B------:R-:W-:Y:S02]  /*4630*/  P2R R68, PR, RZ, 0x40 ;  /* 0x00000040ff447803 */ /* 0x000fe40000000000 */
[----:B------:R-:W-:Y:S02]  /*4640*/  ISETP.NE.AND P1, PT, R47, RZ, PT ;  /* 0x000000ff2f00720c */ /* 0x000fe40003f25270 */
[----:B------:R-:W-:Y:S02]  /*4650*/  ISETP.NE.AND P6, PT, R140, RZ, PT ;  /* 0x000000ff8c00720c */ /* 0x000fe40003fc5270 */
[----:B------:R-:W-:-:S02]  /*4660*/  SEL R45, R39, 0x6, P1 ;  /* 0x00000006272d7807 */ /* 0x000fc40000800000 */
[----:B------:R-:W-:Y:S02]  /*4670*/  P2R R67, PR, RZ, 0x40 ;  /* 0x00000040ff437803 */ /* 0x000fe40000000000 */
        /* <DEDUP_REMOVED lines=9> */
[----:B------:R-:W-:Y:S01]  /*4710*/  ISETP.NE.AND P6, PT, R134, RZ, PT ;  /* 0x000000ff8600720c */ /* 0x000fe20003fc5270 */
[----:B------:R-:W1:Y:S01]  /*4720*/  S2UR UR5, SR_CgaCtaId ;  /* 0x00000000000579c3 */ /* 0x000e620000008800 */
[----:B------:R-:W-:-:S02]  /*4730*/  SEL R17, R17, 0x7, P1 ;  /* 0x0000000711117807 */ /* 0x000fc40000800000 */
[----:B------:R-:W-:Y:S02]  /*4740*/  ISETP.NE.AND P1, PT, R53, RZ, PT ;  /* 0x000000ff3500720c */ /* 0x000fe40003f25270 */
        /* <DEDUP_REMOVED lines=9> */
[----:B------:R-:W-:Y:S02]  /*47e0*/  ISETP.NE.AND P6, PT, R66, RZ, PT ;  /* 0x000000ff4200720c */ /* 0x000fe40003fc5270 */
[----:B------:R-:W-:-:S02]  /*47f0*/  SEL R12, R12, 0x7, P1 ;  /* 0x000000070c0c7807 */ /* 0x000fc40000800000 */
[----:B------:R-:W-:Y:S02]  /*4800*/  SEL R40, R27, 0x7, P2 ;  /* 0x000000071b287807 */ /* 0x000fe40001000000 */
[----:B------:R-:W-:Y:S02]  /*4810*/  SEL R26, R26, 0x6, P3 ;  /* 0x000000061a1a7807 */ /* 0x000fe40001800000 */
[----:B------:R-:W-:Y:S02]  /*4820*/  ISETP.NE.AND P1, PT, R58, RZ, PT ;  /* 0x000000ff3a00720c */ /* 0x000fe40003f25270 */
[----:B------:R-:W-:Y:S02]  /*4830*/  SEL R27, R18, 0x8, P6 ;  /* 0x00000008121b7807 */ /* 0x000fe40003000000 */
[----:B------:R-:W-:Y:S02]  /*4840*/  ISETP.NE.AND P4, PT, R97, RZ, PT ;  /* 0x000000ff6100720c */ /* 0x000fe40003f85270 */
[----:B------:R-:W-:-:S02]  /*4850*/  ISETP.NE.AND P6, PT, R67, RZ, PT ;  /* 0x000000ff4300720c */ /* 0x000fc40003fc5270 */
        /* <DEDUP_REMOVED lines=9> */
[----:B------:R-:W-:Y:S01]  /*48f0*/  SEL R25, R13, 0x8, P6 ;  /* 0x000000080d197807 */ /* 0x000fe20003000000 */
[----:B------:R-:W-:Y:S01]  /*4900*/  UMOV UR4, 0x400 ;  /* 0x0000040000047882 */ /* 0x000fe20000000000 */
[----:B------:R-:W-:Y:S02]  /*4910*/  ISETP.NE.AND P6, PT, R69, RZ, PT ;  /* 0x000000ff4500720c */ /* 0x000fe40003fc5270 */
[----:B------:R-:W-:Y:S01]  /*4920*/  SHF.R.U32.HI R13, RZ, 0x8, R16 ;  /* 0x00000008ff0d7819 */ /* 0x000fe20000011610 */
[----:B-1----:R-:W-:Y:S01]  /*4930*/  UPRMT UR4, UR5, 0x654, UR4 ;  /* 0x0000065405047896 */ /* 0x002fe20008000004 */
[----:B------:R-:W-:-:S02]  /*4940*/  SEL R34, R24, 0x7, P1 ;  /* 0x0000000718227807 */ /* 0x000fc40000800000 */
[----:B------:R-:W-:Y:S02]  /*4950*/  SEL R24, R12, 0x8, P6 ;  /* 0x000000080c187807 */ /* 0x000fe40003000000 */
[----:B------:R-:W-:Y:S02]  /*4960*/  SGXT.U32 R13, R13, 0x4 ;  /* 0x000000040d0d781a */ /* 0x000fe40000000000 */
[C---:B------:R-:W-:Y:S02]  /*4970*/  LOP3.LUT R12, R16.reuse, 0xf00, RZ, 0xc0, !PT ;  /* 0x00000f00100c7812 */ /* 0x040fe400078ec0ff */
[----:B------:R-:W-:Y:S02]  /*4980*/  LOP3.LUT R13, R13, 0xff0, R16, 0xf8, !PT ;  /* 0x00000ff00d0d7812 */ /* 0x000fe400078ef810 */
[----:B------:R-:W-:Y:S02]  /*4990*/  LOP3.LUT R16, R16, 0xff0, RZ, 0xc0, !PT ;  /* 0x00000ff010107812 */ /* 0x000fe400078ec0ff */
[----:B------:R-:W-:-:S02]  /*49a0*/  LEA.HI R17, R12, UR4, RZ, 0x1a ;  /* 0x000000040c117c11 */ /* 0x000fc4000f8fd0ff */
[----:B------:R-:W-:-:S03]  /*49b0*/  LEA R13, R13, UR4, 0x2 ;  /* 0x000000040d0d7c11 */ /* 0x000fc6000f8e10ff */
[----:B------:R-:W-:Y:S02]  /*49c0*/  IMAD R16, R16, 0x4, R17 ;  /* 0x0000000410107824 */ /* 0x000fe400078e0211 */
[----:B------:R-:W-:Y:S04]  /*49d0*/  STS [R13], R28 ;  /* 0x0000001c0d007388 */ /* 0x000fe80000000800 */
[----:B------:R-:W-:Y:S04]  /*49e0*/  STS [R16+0x4], R29 ;  /* 0x0000041d10007388 */ /* 0x000fe80000000800 */
[----:B------:R-:W-:Y:S04]  /*49f0*/  STS [R16+0x8], R30 ;  /* 0x0000081e10007388 */ /* 0x000fe80000000800 */
[----:B------:R-:W-:Y:S04]  /*4a00*/  STS [R16+0xc], R31 ;  /* 0x00000c1f10007388 */ /* 0x000fe80000000800 */
[----:B------:R-:W-:Y:S04]  /*4a10*/  STS [R16+0x10], R4 ;  /* 0x0000100410007388 */ /* 0x000fe80000000800 */
[----:B------:R1:W-:Y:S04]  /*4a20*/  STS [R16+0x14], R5 ;  /* 0x0000140510007388 */ /* 0x0003e80000000800 */
[----:B------:R2:W-:Y:S04]  /*4a30*/  STS [R16+0x18], R6 ;  /* 0x0000180610007388 */ /* 0x0005e80000000800 */
[----:B------:R-:W-:Y:S01]  /*4a40*/  STS [R16+0x1c], R7 ;  /* 0x00001c0710007388 */ /* 0x000fe20000000800 */
[----:B------:R-:W-:Y:S01]  /*4a50*/  ISETP.NE.AND P1, PT, R61, RZ, PT ;  /* 0x000000ff3d00720c */ /* 0x000fe20003f25270 */
[----:B-1----:R-:W1:Y:S02]  /*4a60*/  LDC.64 R4, c[0x0][0x218] ;  /* 0x00008600ff047b82 */ /* 0x002e640000000a00 */
[----:B------:R3:W-:Y:S04]  /*4a70*/  STS [R16+0x20], R8 ;  /* 0x0000200810007388 */ /* 0x0007e80000000800 */
[----:B------:R-:W-:Y:S04]  /*4a80*/  STS [R16+0x24], R9 ;  /* 0x0000240910007388 */ /* 0x000fe80000000800 */
[----:B------:R4:W-:Y:S04]  /*4a90*/  STS [R16+0x28], R10 ;  /* 0x0000280a10007388 */ /* 0x0009e80000000800 */
[----:B------:R5:W-:Y:S04]  /*4aa0*/  STS [R16+0x2c], R11 ;  /* 0x00002c0b10007388 */ /* 0x000be80000000800 */
[----:B------:R-:W-:Y:S04]  /*4ab0*/  STS [R16+0x30], R20 ;  /* 0x0000301410007388 */ /* 0x000fe80000000800 */
[----:B------:R-:W-:Y:S04]  /*4ac0*/  STS [R16+0x34], R21 ;  /* 0x0000341510007388 */ /* 0x000fe80000000800 */
[----:B------:R-:W-:Y:S04]  /*4ad0*/  STS [R16+0x38], R22 ;  /* 0x0000381610007388 */ /* 0x000fe80000000800 */
[----:B------:R-:W-:Y:S01]  /*4ae0*/  STS [R16+0x3c], R23 ;  /* 0x00003c1710007388 */ /* 0x000fe20000000800 */
[----:B------:R-:W-:-:S02]  /*4af0*/  LOP3.LUT R12, R14, 0xff, RZ, 0xc0, !PT ;  /* 0x000000ff0e0c7812 */ /* 0x000fc400078ec0ff */
[----:B------:R-:W-:Y:S02]  /*4b00*/  SEL R19, R19, 0x7, P1 ;  /* 0x0000000713137807 */ /* 0x000fe40000800000 */
[----:B------:R-:W-:Y:S02]  /*4b10*/  ISETP.NE.AND P1, PT, R62, RZ, PT ;  /* 0x000000ff3e00720c */ /* 0x000fe40003f25270 */
[----:B------:R-:W-:Y:S01]  /*4b20*/  LEA R28, R12, UR4, 0x2 ;  /* 0x000000040c1c7c11 */ /* 0x000fe2000f8e10ff */
[----:B------:R-:W-:Y:S01]  /*4b30*/  BAR.SYNC.DEFER_BLOCKING 0x0 ;  /* 0x0000000000007b1d */ /* 0x000fe20000010000 */
[----:B------:R-:W-:Y:S02]  /*4b40*/  SEL R37, R37, 0x7, P1 ;  /* 0x0000000725257807 */ /* 0x000fe40000800000 */
[----:B------:R-:W-:Y:S01]  /*4b50*/  ISETP.NE.AND P1, PT, R63, RZ, PT ;  /* 0x000000ff3f00720c */ /* 0x000fe20003f25270 */
[----:B--2---:R-:W-:Y:S01]  /*4b60*/  IMAD.HI R6, R0, 0x51eb851f, RZ ;  /* 0x51eb851f00067827 */ /* 0x004fe200078e02ff */
[----:B------:R-:W-:Y:S01]  /*4b70*/  ISETP.NE.AND P5, PT, R147, RZ, PT ;  /* 0x000000ff9300720c */ /* 0x000fe20003fa5270 */
[----:B------:R-:W-:Y:S01]  /*4b80*/  ULDC.64 UR4, c[0x0][0x220] ;  /* 0x0000880000047ab9 */ /* 0x000fe20000000a00 */
[----:B------:R-:W-:-:S02]  /*4b90*/  SEL R38, R36, 0x7, P1 ;  /* 0x0000000724267807 */ /* 0x000fc40000800000 */
[----:B------:R-:W-:Y:S02]  /*4ba0*/  ISETP.NE.AND P1, PT, R64, RZ, PT ;  /* 0x000000ff4000720c */ /* 0x000fe40003f25270 */
[----:B------:R-:W-:Y:S02]  /*4bb0*/  ISETP.NE.AND P0, PT, R153, RZ, PT ;  /* 0x000000ff9900720c */ /* 0x000fe40003f05270 */
[----:B------:R-:W-:Y:S02]  /*4bc0*/  SEL R39, R35, 0x7, P1 ;  /* 0x0000000723277807 */ /* 0x000fe40000800000 */
[----:B------:R-:W-:Y:S01]  /*4bd0*/  ISETP.NE.AND P1, PT, R44, RZ, PT ;  /* 0x000000ff2c00720c */ /* 0x000fe20003f25270 */
[----:B------:R-:W2:Y:S01]  /*4be0*/  LDS R17, [R28] ;  /* 0x000000001c117984 */ /* 0x000ea20000000800 */
[----:B------:R-:W-:Y:S02]  /*4bf0*/  ISETP.NE.AND P2, PT, R41, RZ, PT ;  /* 0x000000ff2900720c */ /* 0x000fe40003f45270 */
[----:B------:R-:W-:Y:S01]  /*4c00*/  SEL R45, R45, 0x7, P1 ;  /* 0x000000072d2d7807 */ /* 0x000fe20000800000 */
[----:B---3--:R-:W-:Y:S01]  /*4c10*/  VIADD R8, R0, 0x1 ;  /* 0x0000000100087836 */ /* 0x008fe20000000000 */
[----:B------:R-:W-:Y:S01]  /*4c20*/  SEL R36, R32, 0x8, P5 ;  /* 0x0000000820247807 */ /* 0x000fe20002800000 */
[----:B------:R-:W-:Y:S01]  /*4c30*/  LDS R21, [R28+0x808] ;  /* 0x000808001c157984 */ /* 0x000fe20000000800 */
[----:B------:R-:W-:-:S02]  /*4c40*/  ISETP.NE.AND P1, PT, R138, RZ, PT ;  /* 0x000000ff8a00720c */ /* 0x000fc40003f25270 */
[----:B------:R-:W-:Y:S01]  /*4c50*/  SEL R32, R19, 0x8, P0 ;  /* 0x0000000813207807 */ /* 0x000fe20000000000 */
[----:B------:R-:W-:Y:S01]  /*4c60*/  LDS R23, [R28+0xc0c] ;  /* 0x000c0c001c177984 */ /* 0x000fe20000000800 */
[----:B------:R-:W-:-:S03]  /*4c70*/  SHF.R.U32.HI R7, RZ, 0x1f, R6 ;  /* 0x0000001fff077819 */ /* 0x000fc60000011606 */
[----:B------:R-:W3:Y:S01]  /*4c80*/  LDS R19, [R28+0x404] ;  /* 0x000404001c137984 */ /* 0x000ee20000000800 */
[----:B------:R-:W-:Y:S02]  /*4c90*/  SEL R46, R46, 0x7, P2 ;  /* 0x000000072e2e7807 */ /* 0x000fe40001000000 */
[----:B------:R-:W-:Y:S01]  /*4ca0*/  ISETP.NE.AND P2, PT, R141, RZ, PT ;  /* 0x000000ff8d00720c */ /* 0x000fe20003f45270 */
[----:B------:R-:W-:Y:S01]  /*4cb0*/  LDS R29, [R28+0x2020] ;  /* 0x002020001c1d7984 */ /* 0x000fe20000000800 */
[----:B------:R-:W-:Y:S02]  /*4cc0*/  SEL R37, R37, 0x8, P1 ;  /* 0x0000000825257807 */ /* 0x000fe40000800000 */
[----:B------:R-:W-:Y:S02]  /*4cd0*/  ISETP.NE.AND P1, PT, R132, RZ, PT ;  /* 0x000000ff8400720c */ /* 0x000fe40003f25270 */
[----:B------:R-:W-:Y:S01]  /*4ce0*/  ISETP.NE.AND P4, PT, R149, RZ, PT ;  /* 0x000000ff9500720c */ /* 0x000fe20003f85270 */
[----:B------:R-:W-:Y:S01]  /*4cf0*/  IMAD R30, R2, 0xc0, R3 ;  /* 0x000000c0021e7824 */ /* 0x000fe200078e0203 */
[----:B------:R-:W-:Y:S01]  /*4d00*/  LEA.HI.SX32 R7, R6, R7, 0x1d ;  /* 0x0000000706077211 */ /* 0x000fe200078feaff */
[----:B------:R-:W-:Y:S01]  /*4d10*/  LDS R31, [R28+0x2c2c] ;  /* 0x002c2c001c1f7984 */ /* 0x000fe20000000800 */
[----:B------:R-:W-:-:S02]  /*4d20*/  PRMT R14, R14, 0x6540, R15 ;  /* 0x000065400e0e7816 */ /* 0x000fc4000000000f */
[----:B------:R-:W-:Y:S01]  /*4d30*/  SEL R38, R38, 0x8, P2 ;  /* 0x0000000826267807 */ /* 0x000fe20001000000 */
[----:B----4-:R-:W-:Y:S01]  /*4d40*/  IMAD R10, R7, -0x19, R0 ;  /* 0xffffffe7070a7824 */ /* 0x010fe200078e0200 */
[----:B------:R-:W-:Y:S01]  /*4d50*/  ISETP.NE.AND P2, PT, R133, RZ, PT ;  /* 0x000000ff8500720c */ /* 0x000fe20003f45270 */
[----:B------:R-:W-:Y:S01]  /*4d60*/  IMAD.HI R6, R8, 0x51eb851f, RZ ;  /* 0x51eb851f08067827 */ /* 0x000fe200078e02ff */
[----:B------:R-:W-:Y:S01]  /*4d70*/  SEL R39, R39, 0x8, P1 ;  /* 0x0000000827277807 */ /* 0x000fe20000800000 */
[----:B------:R-:W-:Y:S01]  /*4d80*/  LDS R41, [R28+0x3030] ;  /* 0x003030001c297984 */ /* 0x000fe20000000800 */
[----:B------:R-:W-:Y:S01]  /*4d90*/  ISETP.GE.AND P1, PT, R14, 0xc0, PT ;  /* 0x000000c00e00780c */ /* 0x000fe20003f26270 */
[----:B------:R-:W-:Y:S01]  /*4da0*/  IMAD R9, R7, 0x2580, R10 ;  /* 0x0000258007097824 */ /* 0x000fe200078e020a */
[----:B------:R-:W-:Y:S01]  /*4db0*/  SEL R40, R40, 0x8, P2 ;  /* 0x0000000828287807 */ /* 0x000fe20001000000 */
[----:B------:R-:W-:Y:S01]  /*4dc0*/  LDS R47, [R28+0x3434] ;  /* 0x003434001c2f7984 */ /* 0x000fe20000000800 */
[----:B------:R-:W-:-:S02]  /*4dd0*/  ISETP.LT.AND P2, PT, R0, 0x64, !P1 ;  /* 0x000000640000780c */ /* 0x000fc40004f41270 */
[----:B------:R-:W-:Y:S01]  /*4de0*/  SHF.R.U32.HI R7, RZ, 0x1f, R6 ;  /* 0x0000001fff077819 */ /* 0x000fe20000011606 */
[----:B-----5:R-:W-:Y:S01]  /*4df0*/  IMAD R11, R14, 0x19, R9 ;  /* 0x000000190e0b7824 */ /* 0x020fe200078e0209 */
[----:B------:R-:W-:Y:S01]  /*4e00*/  ISETP.NE.AND P3, PT, R152, RZ, PT ;  /* 0x000000ff9800720c */ /* 0x000fe20003f65270 */
[----:B------:R-:W-:Y:S01]  /*4e10*/  VIADD R10, R0, 0x2 ;  /* 0x00000002000a7836 */ /* 0x000fe20000000000 */
[----:B------:R-:W-:Y:S01]  /*4e20*/  LEA.HI.SX32 R9, R6, R7, 0x1d ;  /* 0x0000000706097211 */ /* 0x000fe200078feaff */
[----:B-1----:R-:W-:Y:S01]  /*4e30*/  IMAD.WIDE R6, R11, 0x4, R4 ;  /* 0x000000040b067825 */ /* 0x002fe200078e0204 */
[----:B------:R-:W-:Y:S03]  /*4e40*/  LDS R51, [R28+0x3c3c] ;  /* 0x003c3c001c337984 */ /* 0x000fe60000000800 */
[----:B------:R-:W-:Y:S02]  /*4e50*/  IMAD R13, R9, -0x19, R8 ;  /* 0xffffffe7090d7824 */ /* 0x000fe400078e0208 */
[----:B------:R-:W-:Y:S01]  /*4e60*/  IMAD.HI R11, R10, 0x51eb851f, RZ ;  /* 0x51eb851f0a0b7827 */ /* 0x000fe200078e02ff */
[----:B--2---:R1:W-:Y:S01]  /*4e70*/  @P2 STG.E desc[UR6][R6.64], R17 ;  /* 0x0000001106002986 */ /* 0x0043e2000c101906 */
[----:B------:R-:W-:-:S02]  /*4e80*/  ISETP.LT.AND P2, PT, R8, 0x64, !P1 ;  /* 0x000000640800780c */ /* 0x000fc40004f41270 */
[----:B------:R-:W-:Y:S01]  /*4e90*/  IMAD R12, R14, 0x19, R13 ;  /* 0x000000190e0c7824 */ /* 0x000fe200078e020d */
[----:B------:R-:W-:Y:S01]  /*4ea0*/  SHF.R.U32.HI R8, RZ, 0x1f, R11 ;  /* 0x0000001fff087819 */ /* 0x000fe2000001160b */
[----:B------:R-:W2:Y:S02]  /*4eb0*/  LDS R17, [R28+0x1010] ;  /* 0x001010001c117984 */ /* 0x000ea40000000800 */
[----:B------:R-:W-:Y:S01]  /*4ec0*/  IMAD R9, R9, 0x2580, R12 ;  /* 0x0000258009097824 */ /* 0x000fe200078e020c */
[----:B------:R-:W-:Y:S01]  /*4ed0*/  LEA.HI.SX32 R13, R11, R8, 0x1d ;  /* 0x000000080b0d7211 */ /* 0x000fe200078feaff */
[----:B------:R-:W-:Y:S02]  /*4ee0*/  VIADD R11, R0, 0x3 ;  /* 0x00000003000b7836 */ /* 0x000fe40000000000 */
[----:B------:R-:W-:-:S04]  /*4ef0*/  IMAD.WIDE R8, R9, 0x4, R4 ;  /* 0x0000000409087825 */ /* 0x000fc800078e0204 */
[----:B------:R-:W-:Y:S02]  /*4f00*/  IMAD R15, R13, -0x19, R10 ;  /* 0xffffffe70d0f7824 */ /* 0x000fe400078e020a */
[----:B------:R-:W-:Y:S01]  /*4f10*/  IMAD.HI R12, R11, 0x51eb851f, RZ ;  /* 0x51eb851f0b0c7827 */ /* 0x000fe200078e02ff */
[----:B---3--:R3:W-:Y:S01]  /*4f20*/  @P2 STG.E desc[UR6][R8.64], R19 ;  /* 0x0000001308002986 */ /* 0x0087e2000c101906 */
[----:B------:R-:W-:Y:S02]  /*4f30*/  ISETP.LT.AND P2, PT, R10, 0x64, !P1 ;  /* 0x000000640a00780c */ /* 0x000fe40004f41270 */
[----:B-1----:R-:W-:Y:S01]  /*4f40*/  IMAD R6, R14, 0x19, R15 ;  /* 0x000000190e067824 */ /* 0x002fe200078e020f */
[----:B------:R-:W-:Y:S01]  /*4f50*/  SHF.R.U32.HI R7, RZ, 0x1f, R12 ;  /* 0x0000001fff077819 */ /* 0x000fe2000001160c */
[----:B------:R-:W-:Y:S01]  /*4f60*/  VIADD R10, R0, 0x4 ;  /* 0x00000004000a7836 */ /* 0x000fe20000000000 */
[----:B------:R-:W1:Y:S01]  /*4f70*/  LDS R19, [R28+0x1414] ;  /* 0x001414001c137984 */ /* 0x000e620000000800 */
[----:B------:R-:W-:Y:S01]  /*4f80*/  IMAD R13, R13, 0x2580, R6 ;  /* 0x000025800d0d7824 */ /* 0x000fe200078e0206 */
[----:B------:R-:W-:-:S03]  /*4f90*/  LEA.HI.SX32 R12, R12, R7, 0x1d ;  /* 0x000000070c0c7211 */ /* 0x000fc600078feaff */
[----:B------:R-:W-:-:S04]  /*4fa0*/  IMAD.WIDE R6, R13, 0x4, R4 ;  /* 0x000000040d067825 */ /* 0x000fc800078e0204 */
[----:B------:R-:W-:Y:S02]  /*4fb0*/  IMAD R15, R12, -0x19, R11 ;  /* 0xffffffe70c0f7824 */ /* 0x000fe400078e020b */
[----:B------:R-:W-:Y:S01]  /*4fc0*/  IMAD.HI R13, R10, 0x51eb851f, RZ ;  /* 0x51eb851f0a0d7827 */ /* 0x000fe200078e02ff */
[----:B------:R4:W-:Y:S01]  /*4fd0*/  @P2 STG.E desc[UR6][R6.64], R21 ;  /* 0x0000001506002986 */ /* 0x0009e2000c101906 */
[----:B------:R-:W-:Y:S02]  /*4fe0*/  ISETP.LT.AND P2, PT, R11, 0x64, !P1 ;  /* 0x000000640b00780c */ /* 0x000fe40004f41270 */
[----:B------:R-:W-:Y:S01]  /*4ff0*/  IMAD R15, R14, 0x19, R15 ;  /* 0x000000190e0f7824 */ /* 0x000fe200078e020f */
[----:B---3--:R-:W-:Y:S01]  /*5000*/  SHF.R.U32.HI R8, RZ, 0x1f, R13 ;  /* 0x0000001fff087819 */ /* 0x008fe2000001160d */
[----:B------:R-:W-:Y:S01]  /*5010*/  VIADD R11, R0, 0x5 ;  /* 0x00000005000b7836 */ /* 0x000fe20000000000 */
[----:B------:R-:W3:Y:S01]  /*5020*/  LDS R21, [R28+0x1818] ;  /* 0x001818001c157984 */ /* 0x000ee20000000800 */
[----:B------:R-:W-:Y:S01]  /*5030*/  IMAD R9, R12, 0x2580, R15 ;  /* 0x000025800c097824 */ /* 0x000fe200078e020f */
[----:B------:R-:W-:Y:S01]  /*5040*/  LEA.HI.SX32 R13, R13, R8, 0x1d ;  /* 0x000000080d0d7211 */ /* 0x000fe200078feaff */
[----:B------:R-:W-:-:S04]  /*5050*/  IMAD.HI R12, R11, 0x51eb851f, RZ ;  /* 0x51eb851f0b0c7827 */ /* 0x000fc800078e02ff */
[----:B------:R-:W-:-:S04]  /*5060*/  IMAD.WIDE R8, R9, 0x4, R4 ;  /* 0x0000000409087825 */ /* 0x000fc800078e0204 */
[C---:B------:R-:W-:Y:S01]  /*5070*/  IMAD R15, R13.reuse, -0x19, R10 ;  /* 0xffffffe70d0f7824 */ /* 0x040fe200078e020a */
[----:B------:R5:W-:Y:S01]  /*5080*/  @P2 STG.E desc[UR6][R8.64], R23 ;  /* 0x0000001708002986 */ /* 0x000be2000c101906 */
[----:B------:R-:W-:Y:S02]  /*5090*/  ISETP.LT.AND P2, PT, R10, 0x64, !P1 ;  /* 0x000000640a00780c */ /* 0x000fe40004f41270 */
[----:B----4-:R-:W-:Y:S01]  /*50a0*/  IMAD R6, R14, 0x19, R15 ;  /* 0x000000190e067824 */ /* 0x010fe200078e020f */
[----:B------:R-:W-:Y:S01]  /*50b0*/  SHF.R.U32.HI R7, RZ, 0x1f, R12 ;  /* 0x0000001fff077819 */ /* 0x000fe2000001160c */
[----:B------:R-:W-:Y:S01]  /*50c0*/  VIADD R10, R0, 0x6 ;  /* 0x00000006000a7836 */ /* 0x000fe20000000000 */
[----:B------:R-:W4:Y:S01]  /*50d0*/  LDS R23, [R28+0x1c1c] ;  /* 0x001c1c001c177984 */ /* 0x000f220000000800 */
[----:B------:R-:W-:Y:S01]  /*50e0*/  IMAD R13, R13, 0x2580, R6 ;  /* 0x000025800d0d7824 */ /* 0x000fe200078e0206 */
[----:B------:R-:W-:-:S03]  /*50f0*/  LEA.HI.SX32 R12, R12, R7, 0x1d ;  /* 0x000000070c0c7211 */ /* 0x000fc600078feaff */
[----:B------:R-:W-:-:S04]  /*5100*/  IMAD.WIDE R6, R13, 0x4, R4 ;  /* 0x000000040d067825 */ /* 0x000fc800078e0204 */
[----:B------:R-:W-:Y:S02]  /*5110*/  IMAD R15, R12, -0x19, R11 ;  /* 0xffffffe70c0f7824 */ /* 0x000fe400078e020b */
[----:B------:R-:W-:Y:S01]  /*5120*/  IMAD.HI R13, R10, 0x51eb851f, RZ ;  /* 0x51eb851f0a0d7827 */ /* 0x000fe200078e02ff */
[----:B--2---:R2:W-:Y:S01]  /*5130*/  @P2 STG.E desc[UR6][R6.64], R17 ;  /* 0x0000001106002986 */ /* 0x0045e2000c101906 */
[----:B------:R-:W-:Y:S02]  /*5140*/  ISETP.LT.AND P2, PT, R11, 0x64, !P1 ;  /* 0x000000640b00780c */ /* 0x000fe40004f41270 */
[----:B------:R-:W-:Y:S01]  /*5150*/  IMAD R15, R14, 0x19, R15 ;  /* 0x000000190e0f7824 */ /* 0x000fe200078e020f */
[----:B-----5:R-:W-:-:S03]  /*5160*/  SHF.R.U32.HI R8, RZ, 0x1f, R13 ;  /* 0x0000001fff087819 */ /* 0x020fc6000001160d */
[----:B------:R-:W-:Y:S01]  /*5170*/  IMAD R9, R12, 0x2580, R15 ;  /* 0x000025800c097824 */ /* 0x000fe200078e020f */
[----:B------:R-:W-:Y:S01]  /*5180*/  LEA.HI.SX32 R13, R13, R8, 0x1d ;  /* 0x000000080d0d7211 */ /* 0x000fe200078feaff */
[----:B------:R-:W-:Y:S02]  /*5190*/  VIADD R11, R0, 0x7 ;  /* 0x00000007000b7836 */ /* 0x000fe40000000000 */
[----:B------:R-:W-:-:S04]  /*51a0*/  IMAD.WIDE R8, R9, 0x4, R4 ;  /* 0x0000000409087825 */ /* 0x000fc800078e0204 */
[----:B------:R-:W-:Y:S02]  /*51b0*/  IMAD R15, R13, -0x19, R10 ;  /* 0xffffffe70d0f7824 */ /* 0x000fe400078e020a */
[----:B------:R-:W-:Y:S01]  /*51c0*/  IMAD.HI R12, R11, 0x51eb851f, RZ ;  /* 0x51eb851f0b0c7827 */ /* 0x000fe200078e02ff */
[----:B-1----:R1:W-:Y:S01]  /*51d0*/  @P2 STG.E desc[UR6][R8.64], R19 ;  /* 0x0000001308002986 */ /* 0x0023e2000c101906 */
[----:B------:R-:W-:Y:S02]  /*51e0*/  ISETP.LT.AND P2, PT, R10, 0x64, !P1 ;  /* 0x000000640a00780c */ /* 0x000fe40004f41270 */
[----:B--2---:R-:W-:Y:S01]  /*51f0*/  IMAD R6, R14, 0x19, R15 ;  /* 0x000000190e067824 */ /* 0x004fe200078e020f */
[----:B------:R-:W-:-:S03]  /*5200*/  SHF.R.U32.HI R7, RZ, 0x1f, R12 ;  /* 0x0000001fff077819 */ /* 0x000fc6000001160c */
[----:B------:R-:W-:Y:S01]  /*5210*/  IMAD R13, R13, 0x2580, R6 ;  /* 0x000025800d0d7824 */ /* 0x000fe200078e0206 */
[----:B------:R-:W-:-:S03]  /*5220*/  LEA.HI.SX32 R12, R12, R7, 0x1d ;  /* 0x000000070c0c7211 */ /* 0x000fc600078feaff */
[----:B------:R-:W-:-:S04]  /*5230*/  IMAD.WIDE R6, R13, 0x4, R4 ;  /* 0x000000040d067825 */ /* 0x000fc800078e0204 */
[----:B------:R-:W-:Y:S02]  /*5240*/  IMAD R13, R12, -0x19, R11 ;  /* 0xffffffe70c0d7824 */ /* 0x000fe400078e020b */
[----:B------:R-:W-:Y:S01]  /*5250*/  VIADD R10, R0, 0x8 ;  /* 0x00000008000a7836 */ /* 0x000fe20000000000 */
[----:B---3--:R2:W-:Y:S01]  /*5260*/  @P2 STG.E desc[UR6][R6.64], R21 ;  /* 0x0000001506002986 */ /* 0x0085e2000c101906 */
[----:B------:R-:W-:Y:S01]  /*5270*/  ISETP.LT.AND P2, PT, R11, 0x64, !P1 ;  /* 0x000000640b00780c */ /* 0x000fe20004f41270 */
[----:B------:R-:W-:Y:S02]  /*5280*/  IMAD R13, R14, 0x19, R13 ;  /* 0x000000190e0d7824 */ /* 0x000fe400078e020d */
[----:B------:R-:W-:Y:S01]  /*5290*/  IMAD.HI R11, R10, 0x51eb851f, RZ ;  /* 0x51eb851f0a0b7827 */ /* 0x000fe200078e02ff */
[----:B------:R-:W3:Y:S03]  /*52a0*/  LDS R21, [R28+0x2424] ;  /* 0x002424001c157984 */ /* 0x000ee60000000800 */
[----:B-1----:R-:W-:Y:S01]  /*52b0*/  IMAD R9, R12, 0x2580, R13 ;  /* 0x000025800c097824 */ /* 0x002fe200078e020d */
[----:B------:R-:W-:-:S04]  /*52c0*/  SHF.R.U32.HI R12, RZ, 0x1f, R11 ;  /* 0x0000001fff0c7819 */ /* 0x000fc8000001160b */
[----:B------:R-:W-:Y:S01]  /*52d0*/  LEA.HI.SX32 R15, R11, R12, 0x1d ;  /* 0x0000000c0b0f7211 */ /* 0x000fe200078feaff */
[----:B------:R-:W-:-:S04]  /*52e0*/  IMAD.WIDE R8, R9, 0x4, R4 ;  /* 0x0000000409087825 */ /* 0x000fc800078e0204 */
[----:B--2---:R-:W-:Y:S01]  /*52f0*/  IMAD R7, R15, -0x19, R10 ;  /* 0xffffffe70f077824 */ /* 0x004fe200078e020a */
[----:B----4-:R1:W-:Y:S01]  /*5300*/  @P2 STG.E desc[UR6][R8.64], R23 ;  /* 0x0000001708002986 */ /* 0x0103e2000c101906 */
[----:B------:R-:W-:Y:S01]  /*5310*/  ISETP.LT.AND P2, PT, R10, 0x64, !P1 ;  /* 0x000000640a00780c */ /* 0x000fe20004f41270 */
[----:B------:R-:W-:Y:S02]  /*5320*/  VIADD R11, R0, 0x9 ;  /* 0x00000009000b7836 */ /* 0x000fe40000000000 */
[----:B------:R-:W-:Y:S02]  /*5330*/  IMAD R6, R14, 0x19, R7 ;  /* 0x000000190e067824 */ /* 0x000fe400078e0207 */
[----:B------:R-:W-:-:S04]  /*5340*/  IMAD.HI R10, R11, 0x51eb851f, RZ ;  /* 0x51eb851f0b0a7827 */ /* 0x000fc800078e02ff */
[----:B------:R-:W-:Y:S02]  /*5350*/  IMAD R7, R15, 0x2580, R6 ;  /* 0x000025800f077824 */ /* 0x000fe400078e0206 */
[C---:B------:R-:W-:Y:S02]  /*5360*/  VIADD R12, R0.reuse, 0xa ;  /* 0x0000000a000c7836 */ /* 0x040fe40000000000 */
[----:B------:R-:W-:Y:S02]  /*5370*/  VIADD R13, R0, 0xb ;  /* 0x0000000b000d7836 */ /* 0x000fe40000000000 */
[----:B------:R-:W-:Y:S01]  /*5380*/  IMAD.WIDE R6, R7, 0x4, R4 ;  /* 0x0000000407067825 */ /* 0x000fe200078e0204 */
[----:B-1----:R-:W-:-:S03]  /*5390*/  SHF.R.U32.HI R9, RZ, 0x1f, R10 ;  /* 0x0000001fff097819 */ /* 0x002fc6000001160a */
[----:B------:R-:W-:Y:S01]  /*53a0*/  IMAD.HI R16, R12, 0x51eb851f, RZ ;  /* 0x51eb851f0c107827 */ /* 0x000fe200078e02ff */
[----:B------:R1:W-:Y:S03]  /*53b0*/  @P2 STG.E desc[UR6][R6.64], R29 ;  /* 0x0000001d06002986 */ /* 0x0003e6000c101906 */
[----:B------:R-:W-:Y:S01]  /*53c0*/  IMAD.HI R17, R13, 0x51eb851f, RZ ;  /* 0x51eb851f0d117827 */ /* 0x000fe200078e02ff */
[----:B------:R-:W-:Y:S01]  /*53d0*/  LEA.HI.SX32 R2, R10, R9, 0x1d ;  /* 0x000000090a027211 */ /* 0x000fe200078feaff */
[----:B------:R-:W2:Y:S01]  /*53e0*/  LDS R29, [R28+0x2828] ;  /* 0x002828001c1d7984 */ /* 0x000ea20000000800 */
[----:B------:R-:W-:Y:S02]  /*53f0*/  SEL R35, R33, 0x8, P4 ;  /* 0x0000000821237807 */ /* 0x000fe40002000000 */
[----:B------:R-:W-:Y:S02]  /*5400*/  SHF.R.U32.HI R15, RZ, 0x1f, R16 ;  /* 0x0000001fff0f7819 */ /* 0x000fe40000011610 */
[----:B------:R-:W-:-:S02]  /*5410*/  SEL R33, R34, 0x8, P3 ;  /* 0x0000000822217807 */ /* 0x000fc40001800000 */
[----:B------:R-:W-:Y:S02]  /*5420*/  SHF.R.U32.HI R8, RZ, 0x1f, R17 ;  /* 0x0000001fff087819 */ /* 0x000fe40000011611 */
[----:B------:R-:W-:Y:S01]  /*5430*/  ISETP.NE.AND P3, PT, R49, RZ, PT ;  /* 0x000000ff3100720c */ /* 0x000fe20003f65270 */
[----:B------:R-:W-:Y:S01]  /*5440*/  IMAD R3, R2, -0x19, R11 ;  /* 0xffffffe702037824 */ /* 0x000fe200078e020b */
[----:B------:R-:W4:Y:S01]  /*5450*/  LDS R49, [R28+0x3838] ;  /* 0x003838001c317984 */ /* 0x000f220000000800 */
[----:B------:R-:W-:Y:S01]  /*5460*/  LEA.HI.SX32 R15, R16, R15, 0x1d ;  /* 0x0000000f100f7211 */ /* 0x000fe200078feaff */
[C---:B------:R-:W-:Y:S01]  /*5470*/  VIADD R9, R0.reuse, 0xd ;  /* 0x0000000d00097836 */ /* 0x040fe20000000000 */
[----:B------:R-:W-:Y:S01]  /*5480*/  LEA.HI.SX32 R16, R17, R8, 0x1d ;  /* 0x0000000811107211 */ /* 0x000fe200078feaff */
[C---:B------:R-:W-:Y:S02]  /*5490*/  VIADD R8, R0.reuse, 0xc ;  /* 0x0000000c00087836 */ /* 0x040fe40000000000 */
[C---:B------:R-:W-:Y:S01]  /*54a0*/  VIADD R10, R0.reuse, 0xe ;  /* 0x0000000e000a7836 */ /* 0x040fe20000000000 */
[----:B------:R-:W-:Y:S01]  /*54b0*/  ISETP.LT.AND P2, PT, R11, 0x64, !P1 ;  /* 0x000000640b00780c */ /* 0x000fe20004f41270 */
[----:B------:R-:W-:-:S02]  /*54c0*/  VIADD R0, R0, 0xf ;  /* 0x0000000f00007836 */ /* 0x000fc40000000000 */
[----:B------:R-:W-:Y:S02]  /*54d0*/  IMAD R3, R14, 0x19, R3 ;  /* 0x000000190e037824 */ /* 0x000fe400078e0203 */
[----:B------:R-:W-:-:S04]  /*54e0*/  IMAD.HI R11, R8, 0x51eb851f, RZ ;  /* 0x51eb851f080b7827 */ /* 0x000fc800078e02ff */
[----:B------:R-:W-:-:S04]  /*54f0*/  IMAD.HI R17, R9, 0x51eb851f, RZ ;  /* 0x51eb851f09117827 */ /* 0x000fc800078e02ff */
[----:B------:R-:W-:-:S04]  /*5500*/  IMAD.HI R19, R10, 0x51eb851f, RZ ;  /* 0x51eb851f0a137827 */ /* 0x000fc800078e02ff */
[----:B-1----:R-:W-:Y:S01]  /*5510*/  IMAD.HI R7, R0, 0x51eb851f, RZ ;  /* 0x51eb851f00077827 */ /* 0x002fe200078e02ff */
[----:B------:R-:W-:-:S03]  /*5520*/  SHF.R.U32.HI R6, RZ, 0x1f, R11 ;  /* 0x0000001fff067819 */ /* 0x000fc6000001160b */
[----:B------:R-:W-:Y:S01]  /*5530*/  IMAD R3, R2, 0x2580, R3 ;  /* 0x0000258002037824 */ /* 0x000fe200078e0203 */
[----:B------:R-:W-:Y:S02]  /*5540*/  SHF.R.U32.HI R18, RZ, 0x1f, R17 ;  /* 0x0000001fff127819 */ /* 0x000fe40000011611 */
[----:B------:R-:W-:Y:S01]  /*5550*/  SHF.R.U32.HI R20, RZ, 0x1f, R19 ;  /* 0x0000001fff147819 */ /* 0x000fe20000011613 */
[----:B------:R-:W-:Y:S01]  /*5560*/  IMAD.WIDE R2, R3, 0x4, R4 ;  /* 0x0000000403027825 */ /* 0x000fe200078e0204 */
[----:B------:R-:W-:Y:S02]  /*5570*/  SHF.R.U32.HI R22, RZ, 0x1f, R7 ;  /* 0x0000001fff167819 */ /* 0x000fe40000011607 */
[----:B------:R-:W-:Y:S02]  /*5580*/  ISETP.NE.AND P6, PT, R56, RZ, PT ;  /* 0x000000ff3800720c */ /* 0x000fe40003fc5270 */
[----:B------:R-:W-:Y:S02]  /*5590*/  ISETP.NE.AND P5, PT, R55, RZ, PT ;  /* 0x000000ff3700720c */ /* 0x000fe40003fa5270 */
[----:B------:R-:W-:-:S02]  /*55a0*/  ISETP.NE.AND P4, PT, R54, RZ, PT ;  /* 0x000000ff3600720c */ /* 0x000fc40003f85270 */
[----:B------:R-:W-:Y:S01]  /*55b0*/  LEA.HI.SX32 R11, R11, R6, 0x1d ;  /* 0x000000060b0b7211 */ /* 0x000fe200078feaff */
[----:B---3--:R1:W-:Y:S01]  /*55c0*/  @P2 STG.E desc[UR6][R2.64], R21 ;  /* 0x0000001502002986 */ /* 0x0083e2000c101906 */
[----:B------:R-:W-:Y:S02]  /*55d0*/  LEA.HI.SX32 R18, R17, R18, 0x1d ;  /* 0x0000001211127211 */ /* 0x000fe400078feaff */
[----:B------:R-:W-:Y:S02]  /*55e0*/  LEA.HI.SX32 R19, R19, R20, 0x1d ;  /* 0x0000001413137211 */ /* 0x000fe400078feaff */
[----:B------:R-:W-:Y:S02]  /*55f0*/  LEA.HI.SX32 R7, R7, R22, 0x1d ;  /* 0x0000001607077211 */ /* 0x000fe400078feaff */
[----:B------:R-:W-:Y:S02]  /*5600*/  SEL R46, R46, 0x8, P3 ;  /* 0x000000082e2e7807 */ /* 0x000fe40001800000 */
[----:B------:R-:W-:Y:S01]  /*5610*/  ISETP.LT.AND P3, PT, R13, 0x64, !P1 ;  /* 0x000000640d00780c */ /* 0x000fe20004f61270 */
[----:B------:R-:W-:Y:S01]  /*5620*/  IMAD R13, R16, -0x19, R13 ;  /* 0xffffffe7100d7824 */ /* 0x000fe200078e020d */
[----:B------:R-:W-:Y:S01]  /*5630*/  SEL R45, R45, 0x8, P4 ;  /* 0x000000082d2d7807 */ /* 0x000fe20002000000 */
[----:B-1----:R-:W-:Y:S01]  /*5640*/  IMAD R3, R15, -0x19, R12 ;  /* 0xffffffe70f037824 */ /* 0x002fe200078e020c */
[----:B------:R-:W-:Y:S01]  /*5650*/  SEL R43, R43, 0x8, P5 ;  /* 0x000000082b2b7807 */ /* 0x000fe20002800000 */
[----:B------:R-:W-:Y:S01]  /*5660*/  IMAD R17, R11, -0x19, R8 ;  /* 0xffffffe70b117824 */ /* 0x000fe200078e0208 */
[----:B------:R-:W-:Y:S01]  /*5670*/  SEL R42, R42, 0x8, P6 ;  /* 0x000000082a2a7807 */ /* 0x000fe20003000000 */
[----:B------:R-:W-:Y:S01]  /*5680*/  IMAD R21, R19, -0x19, R10 ;  /* 0xffffffe713157824 */ /* 0x000fe200078e020a */
[----:B------:R-:W-:Y:S01]  /*5690*/  ISETP.LT.AND P2, PT, R12, 0x64, !P1 ;  /* 0x000000640c00780c */ /* 0x000fe20004f41270 */
[----:B------:R-:W-:Y:S01]  /*56a0*/  IMAD R23, R7, -0x19, R0 ;  /* 0xffffffe707177824 */ /* 0x000fe200078e0200 */
[----:B------:R-:W-:-:S02]  /*56b0*/  ISETP.LT.AND P4, PT, R8, 0x64, !P1 ;  /* 0x000000640800780c */ /* 0x000fc40004f81270 */
[----:B------:R-:W-:Y:S01]  /*56c0*/  ISETP.LT.AND P5, PT, R9, 0x64, !P1 ;  /* 0x000000640900780c */ /* 0x000fe20004fa1270 */
[----:B------:R-:W-:Y:S01]  /*56d0*/  IMAD R9, R18, -0x19, R9 ;  /* 0xffffffe712097824 */ /* 0x000fe200078e0209 */
[----:B------:R-:W-:Y:S02]  /*56e0*/  ISETP.LT.AND P6, PT, R10, 0x64, !P1 ;  /* 0x000000640a00780c */ /* 0x000fe40004fc1270 */
[----:B------:R-:W-:Y:S01]  /*56f0*/  ISETP.LT.AND P1, PT, R0, 0x64, !P1 ;  /* 0x000000640000780c */ /* 0x000fe20004f21270 */
[C---:B------:R-:W-:Y:S02]  /*5700*/  IMAD R0, R14.reuse, 0x19, R3 ;  /* 0x000000190e007824 */ /* 0x040fe400078e0203 */
[C---:B------:R-:W-:Y:S02]  /*5710*/  IMAD R13, R14.reuse, 0x19, R13 ;  /* 0x000000190e0d7824 */ /* 0x040fe400078e020d */
[C---:B------:R-:W-:Y:S02]  /*5720*/  IMAD R2, R14.reuse, 0x19, R17 ;  /* 0x000000190e027824 */ /* 0x040fe400078e0211 */
[----:B------:R-:W-:-:S02]  /*5730*/  IMAD R9, R14, 0x19, R9 ;  /* 0x000000190e097824 */ /* 0x000fc400078e0209 */
[C---:B------:R-:W-:Y:S02]  /*5740*/  IMAD R6, R14.reuse, 0x19, R21 ;  /* 0x000000190e067824 */ /* 0x040fe400078e0215 */
[----:B------:R-:W-:Y:S02]  /*5750*/  IMAD R14, R14, 0x19, R23 ;  /* 0x000000190e0e7824 */ /* 0x000fe400078e0217 */
[----:B------:R-:W-:Y:S01]  /*5760*/  IMAD R3, R15, 0x2580, R0 ;  /* 0x000025800f037824 */ /* 0x000fe200078e0200 */
[----:B------:R-:W-:Y:S01]  /*5770*/  ISETP.NE.AND P0, PT, R48, RZ, PT ;  /* 0x000000ff3000720c */ /* 0x000fe20003f05270 */
[----:B------:R-:W-:Y:S02]  /*5780*/  IMAD R13, R16, 0x2580, R13 ;  /* 0x00002580100d7824 */ /* 0x000fe400078e020d */
[----:B------:R-:W-:Y:S02]  /*5790*/  IMAD R11, R11, 0x2580, R2 ;  /* 0x000025800b0b7824 */ /* 0x000fe400078e0202 */
[----:B------:R-:W-:-:S02]  /*57a0*/  IMAD R15, R18, 0x2580, R9 ;  /* 0x00002580120f7824 */ /* 0x000fc400078e0209 */
[----:B------:R-:W-:Y:S02]  /*57b0*/  IMAD R19, R19, 0x2580, R6 ;  /* 0x0000258013137824 */ /* 0x000fe400078e0206 */
[----:B------:R-:W-:Y:S02]  /*57c0*/  IMAD R17, R7, 0x2580, R14 ;  /* 0x0000258007117824 */ /* 0x000fe400078e020e */
[----:B------:R-:W-:-:S04]  /*57d0*/  IMAD.WIDE R2, R3, 0x4, R4 ;  /* 0x0000000403027825 */ /* 0x000fc800078e0204 */
[--C-:B------:R-:W-:Y:S01]  /*57e0*/  IMAD.WIDE R6, R13, 0x4, R4.reuse ;  /* 0x000000040d067825 */ /* 0x100fe200078e0204 */
[----:B--2---:R1:W-:Y:S03]  /*57f0*/  @P2 STG.E desc[UR6][R2.64], R29 ;  /* 0x0000001d02002986 */ /* 0x0043e6000c101906 */
[--C-:B------:R-:W-:Y:S01]  /*5800*/  IMAD.WIDE R8, R11, 0x4, R4.reuse ;  /* 0x000000040b087825 */ /* 0x100fe200078e0204 */
[----:B------:R1:W-:Y:S03]  /*5810*/  @P3 STG.E desc[UR6][R6.64], R31 ;  /* 0x0000001f06003986 */ /* 0x0003e6000c101906 */
[----:B------:R-:W-:Y:S01]  /*5820*/  IMAD.WIDE R10, R15, 0x4, R4 ;  /* 0x000000040f0a7825 */ /* 0x000fe200078e0204 */
[----:B------:R-:W-:-:S03]  /*5830*/  IADD3 R14, P2, R30, UR4, RZ ;  /* 0x000000041e0e7c10 */ /* 0x000fc6000ff5e0ff */
[--C-:B------:R-:W-:Y:S01]  /*5840*/  IMAD.WIDE R12, R19, 0x4, R4.reuse ;  /* 0x00000004130c7825 */ /* 0x100fe200078e0204 */
[----:B------:R1:W-:Y:S03]  /*5850*/  @P4 STG.E desc[UR6][R8.64], R41 ;  /* 0x0000002908004986 */ /* 0x0003e6000c101906 */
[----:B------:R-:W-:Y:S01]  /*5860*/  IMAD.WIDE R4, R17, 0x4, R4 ;  /* 0x0000000411047825 */ /* 0x000fe200078e0204 */
[----:B------:R-:W-:Y:S01]  /*5870*/  PRMT R27, R27, 0x3340, R26 ;  /* 0x000033401b1b7816 */ /* 0x000fe2000000001a */
[----:B------:R1:W-:Y:S01]  /*5880*/  @P5 STG.E desc[UR6][R10.64], R47 ;  /* 0x0000002f0a005986 */ /* 0x0003e2000c101906 */
[----:B------:R-:W-:Y:S02]  /*5890*/  PRMT R24, R25, 0x3340, R24 ;  /* 0x0000334019187816 */ /* 0x000fe40000000018 */
[----:B------:R-:W-:Y:S01]  /*58a0*/  PRMT R35, R36, 0x3340, R35 ;  /* 0x0000334024237816 */ /* 0x000fe20000000023 */
[----:B----4-:R1:W-:Y:S01]  /*58b0*/  @P6 STG.E desc[UR6][R12.64], R49 ;  /* 0x000000310c006986 */ /* 0x0103e2000c101906 */
[----:B------:R-:W-:-:S02]  /*58c0*/  PRMT R32, R33, 0x3340, R32 ;  /* 0x0000334021207816 */ /* 0x000fc40000000020 */
[----:B------:R-:W-:Y:S01]  /*58d0*/  PRMT R38, R37, 0x3340, R38 ;  /* 0x0000334025267816 */ /* 0x000fe20000000026 */
[----:B------:R1:W-:Y:S01]  /*58e0*/  @P1 STG.E desc[UR6][R4.64], R51 ;  /* 0x0000003304001986 */ /* 0x0003e2000c101906 */
[----:B------:R-:W-:Y:S02]  /*58f0*/  PRMT R39, R39, 0x3340, R40 ;  /* 0x0000334027277816 */ /* 0x000fe40000000028 */
[----:B------:R-:W-:Y:S02]  /*5900*/  PRMT R45, R46, 0x3340, R45 ;  /* 0x000033402e2d7816 */ /* 0x000fe4000000002d */
[----:B------:R-:W-:Y:S02]  /*5910*/  PRMT R42, R43, 0x3340, R42 ;  /* 0x000033402b2a7816 */ /* 0x000fe4000000002a */
[----:B------:R-:W-:Y:S02]  /*5920*/  LEA.HI.X.SX32 R15, R30, UR5, 0x1, P2 ;  /* 0x000000051e0f7c11 */ /* 0x000fe400090f0eff */
[----:B------:R-:W-:-:S02]  /*5930*/  PRMT R24, R27, 0x5410, R24 ;  /* 0x000054101b187816 */ /* 0x000fc40000000018 */
[----:B------:R-:W-:Y:S02]  /*5940*/  PRMT R25, R35, 0x5410, R32 ;  /* 0x0000541023197816 */ /* 0x000fe40000000020 */
[----:B------:R-:W-:Y:S02]  /*5950*/  PRMT R26, R38, 0x5410, R39 ;  /* 0x00005410261a7816 */ /* 0x000fe40000000027 */
[----:B------:R-:W-:Y:S01]  /*5960*/  PRMT R27, R45, 0x5410, R42 ;  /* 0x000054102d1b7816 */ /* 0x000fe2000000002a */
[----:B-1----:R-:W-:Y:S06]  /*5970*/  @!P0 EXIT ;  /* 0x000000000000894d */ /* 0x002fec0003800000 */
[----:B------:R-:W-:Y:S01]  /*5980*/  STG.E.128 desc[UR6][R14.64], R24 ;  /* 0x000000180e007986 */ /* 0x000fe2000c101d06 */
[----:B------:R-:W-:Y:S05]  /*5990*/  EXIT ;  /* 0x000000000000794d */ /* 0x000fea0003800000 */
.L_x_0:
[----:B------:R-:W-:-:S00]  /*59a0*/  BRA `(.L_x_0) ;  /* 0xfffffffc00fc7947 */ /* 0x000fc0000383ffff */
[----:B------:R-:W-:-:S00]  /*59b0*/  NOP ;  /* 0x0000000000007918 */ /* 0x000fc00000000000 */
        /* <DEDUP_REMOVED lines=12> */
.L_x_1:


//--------------------- .nv.shared.triton_poi_fused_max_pool2d_with_indices_15 --------------------------
	.section	.nv.shared.triton_poi_fused_max_pool2d_with_indices_15,"aw",@nobits
	.sectionflags	@""
	.align	16
	.zero		1024


//--------------------- .nv.constant0.triton_poi_fused_max_pool2d_with_indices_15 --------------------------
	.section	.nv.constant0.triton_poi_fused_max_pool2d_with_indices_15,"a",@progbits
	.sectionflags	@""
	.align	4
.nv.constant0.triton_poi_fused_max_pool2d_with_indices_15:
	.zero		560
